	.target	sm_100a

	.elftype	@"ET_EXEC"


//--------------------- .note.nv.tkinfo           --------------------------
	.section	.note.nv.tkinfo,"",@"SHT_NOTE"
	.sectionflags	@"SHF_NOTE_NV_TKINFO"
	.tkinfo
        /*0018*/ 	.word	0x00000081
        /*0030*/ 	.string	""
        /*0030*/ 	.string	"ptxas-blackwell"
        /*0030*/ 	.string	"Cuda compilation tools, release 12.9, V12.9.86"
        /*0030*/ 	.string	"Build cuda_12.9.r12.9/compiler.36037853_0"
        /*0030*/ 	.string	"-v  -suppress-debug-info  -lineinfo  -arch sm_100a "



//--------------------- .note.nv.cuver            --------------------------
	.section	.note.nv.cuver,"",@"SHT_NOTE"
	.sectionflags	@"SHF_NOTE_NV_CUVER"
        /*0018*/ 	.short	0x0001
        /*001a*/ 	.short	0x0064
        /*001c*/ 	.short	0x0001
        /*001e*/ 	.short	0x0000
        /*0020*/ 	.short	0x0001
        /*0022*/ 	.short	0x0000


//--------------------- .nv.info                  --------------------------
	.section	.nv.info,"",@"SHT_CUDA_INFO"
	.align	4


	//----- nvinfo : EIATTR_REGCOUNT
	.align		4
        /*0000*/ 	.byte	0x04, 0x2f
        /*0002*/ 	.short	(.L_4 - .L_3)
	.align		4
.L_3:
        /*0004*/ 	.word	index@(gluon_tcgen05)
        /*0008*/ 	.word	0x000000aa


	//----- nvinfo : EIATTR_FRAME_SIZE
	.align		4
.L_4:
        /*000c*/ 	.byte	0x04, 0x11
        /*000e*/ 	.short	(.L_6 - .L_5)
	.align		4
.L_5:
        /*0010*/ 	.word	index@($__internal_2_$__cuda_sm10x_tcgen05_guardrail_trap_unallocated_columns_being_dealloced)
        /*0014*/ 	.word	0x00000000


	//----- nvinfo : EIATTR_FRAME_SIZE
	.align		4
.L_6:
        /*0018*/ 	.byte	0x04, 0x11
        /*001a*/ 	.short	(.L_8 - .L_7)
	.align		4
.L_7:
        /*001c*/ 	.word	index@($__internal_1_$__cuda_sm10x_tcgen05_guardrail_trap_phase_invalid_during_alloc)
        /*0020*/ 	.word	0x00000000


	//----- nvinfo : EIATTR_FRAME_SIZE
	.align		4
.L_8:
        /*0024*/ 	.byte	0x04, 0x11
        /*0026*/ 	.short	(.L_10 - .L_9)
	.align		4
.L_9:
        /*0028*/ 	.word	index@($__internal_0_$__cuda_sm10x_tcgen05_guardrail_trap_col_being_dealloced_not_returned_by_alloc)
        /*002c*/ 	.word	0x00000000


	//----- nvinfo : EIATTR_FRAME_SIZE
	.align		4
.L_10:
        /*0030*/ 	.byte	0x04, 0x11
        /*0032*/ 	.short	(.L_12 - .L_11)
	.align		4
.L_11:
        /*0034*/ 	.word	index@(gluon_tcgen05)
        /*0038*/ 	.word	0x00000000


	//----- nvinfo : EIATTR_MIN_STACK_SIZE
	.align		4
.L_12:
        /*003c*/ 	.byte	0x04, 0x12
        /*003e*/ 	.short	(.L_14 - .L_13)
	.align		4
.L_13:
        /*0040*/ 	.word	index@(gluon_tcgen05)
        /*0044*/ 	.word	0x00000000
.L_14:


//--------------------- .nv.info.gluon_tcgen05    --------------------------
	.section	.nv.info.gluon_tcgen05,"",@"SHT_CUDA_INFO"
	.sectionflags	@""
	.align	4


	//----- nvinfo : EIATTR_CUDA_API_VERSION
	.align		4
        /*0000*/ 	.byte	0x04, 0x37
        /*0002*/ 	.short	(.L_16 - .L_15)
.L_15:
        /*0004*/ 	.word	0x00000081


	//----- nvinfo : EIATTR_KPARAM_INFO
	.align		4
.L_16:
        /*0008*/ 	.byte	0x04, 0x17
        /*000a*/ 	.short	(.L_18 - .L_17)
.L_17:
        /*000c*/ 	.word	0x00000000
        /*0010*/ 	.short	0x000a
        /*0012*/ 	.short	0x0048
        /*0014*/ 	.byte	0x00, 0xf4, 0x21, 0x00


	//----- nvinfo : EIATTR_KPARAM_INFO
	.align		4
.L_18:
        /*0018*/ 	.byte	0x04, 0x17
        /*001a*/ 	.short	(.L_20 - .L_19)
.L_19:
        /*001c*/ 	.word	0x00000000
        /*0020*/ 	.short	0x0009
        /*0022*/ 	.short	0x0040
        /*0024*/ 	.byte	0x00, 0xf4, 0x21, 0x00


	//----- nvinfo : EIATTR_KPARAM_INFO
	.align		4
.L_20:
        /*0028*/ 	.byte	0x04, 0x17
        /*002a*/ 	.short	(.L_22 - .L_21)
.L_21:
        /*002c*/ 	.word	0x00000000
        /*0030*/ 	.short	0x0008
        /*0032*/ 	.short	0x0038
        /*0034*/ 	.byte	0x00, 0xf0, 0x21, 0x00


	//----- nvinfo : EIATTR_KPARAM_INFO
	.align		4
.L_22:
        /*0038*/ 	.byte	0x04, 0x17
        /*003a*/ 	.short	(.L_24 - .L_23)
.L_23:
        /*003c*/ 	.word	0x00000000
        /*0040*/ 	.short	0x0007
        /*0042*/ 	.short	0x0030
        /*0044*/ 	.byte	0x00, 0xf0, 0x21, 0x00


	//----- nvinfo : EIATTR_KPARAM_INFO
	.align		4
.L_24:
        /*0048*/ 	.byte	0x04, 0x17
        /*004a*/ 	.short	(.L_26 - .L_25)
.L_25:
        /*004c*/ 	.word	0x00000000
        /*0050*/ 	.short	0x0006
        /*0052*/ 	.short	0x0028
        /*0054*/ 	.byte	0x00, 0xf0, 0x21, 0x00


	//----- nvinfo : EIATTR_KPARAM_INFO
	.align		4
.L_26:
        /*0058*/ 	.byte	0x04, 0x17
        /*005a*/ 	.short	(.L_28 - .L_27)
.L_27:
        /*005c*/ 	.word	0x00000000
        /*0060*/ 	.short	0x0005
        /*0062*/ 	.short	0x0020
        /*0064*/ 	.byte	0x00, 0xf0, 0x11, 0x00


	//----- nvinfo : EIATTR_KPARAM_INFO
	.align		4
.L_28:
        /*0068*/ 	.byte	0x04, 0x17
        /*006a*/ 	.short	(.L_30 - .L_29)
.L_29:
        /*006c*/ 	.word	0x00000000
        /*0070*/ 	.short	0x0004
        /*0072*/ 	.short	0x001c
        /*0074*/ 	.byte	0x00, 0xf0, 0x11, 0x00


	//----- nvinfo : EIATTR_KPARAM_INFO
	.align		4
.L_30:
        /*0078*/ 	.byte	0x04, 0x17
        /*007a*/ 	.short	(.L_32 - .L_31)
.L_31:
        /*007c*/ 	.word	0x00000000
        /*0080*/ 	.short	0x0003
        /*0082*/ 	.short	0x0018
        /*0084*/ 	.byte	0x00, 0xf0, 0x11, 0x00


	//----- nvinfo : EIATTR_KPARAM_INFO
	.align		4
.L_32:
        /*0088*/ 	.byte	0x04, 0x17
        /*008a*/ 	.short	(.L_34 - .L_33)
.L_33:
        /*008c*/ 	.word	0x00000000
        /*0090*/ 	.short	0x0002
        /*0092*/ 	.short	0x0010
        /*0094*/ 	.byte	0x00, 0xf4, 0x21, 0x00


	//----- nvinfo : EIATTR_KPARAM_INFO
	.align		4
.L_34:
        /*0098*/ 	.byte	0x04, 0x17
        /*009a*/ 	.short	(.L_36 - .L_35)
.L_35:
        /*009c*/ 	.word	0x00000000
        /*00a0*/ 	.short	0x0001
        /*00a2*/ 	.short	0x0008
        /*00a4*/ 	.byte	0x00, 0xf4, 0x21, 0x00


	//----- nvinfo : EIATTR_KPARAM_INFO
	.align		4
.L_36:
        /*00a8*/ 	.byte	0x04, 0x17
        /*00aa*/ 	.short	(.L_38 - .L_37)
.L_37:
        /*00ac*/ 	.word	0x00000000
        /*00b0*/ 	.short	0x0000
        /*00b2*/ 	.short	0x0000
        /*00b4*/ 	.byte	0x00, 0xf4, 0x21, 0x00


	//----- nvinfo : EIATTR_AT_ENTRY_FRAGMENTS
	.align		4
.L_38:
        /*00b8*/ 	.byte	0x04, 0x4f
        /*00ba*/ 	.short	(.L_40 - .L_39)


	//   ....[0]....
.L_39:
        /*00bc*/ 	.word	0x00000004


	//----- nvinfo : EIATTR_RESERVED_SMEM_USED
	.align		4
.L_40:
        /*00c0*/ 	.byte	0x01, 0x41
	.zero		2


	//----- nvinfo : EIATTR_SPARSE_MMA_MASK
	.align		4
        /*00c4*/ 	.byte	0x03, 0x50
        /*00c6*/ 	.short	0x0000


	//----- nvinfo : EIATTR_TCGEN05_1CTA_USED
	.align		4
        /*00c8*/ 	.byte	0x01, 0x51
	.zero		2


	//----- nvinfo : EIATTR_MAXREG_COUNT
	.align		4
        /*00cc*/ 	.byte	0x03, 0x1b
        /*00ce*/ 	.short	0x00ff


	//----- nvinfo : EIATTR_NUM_BARRIERS
	.align		4
        /*00d0*/ 	.byte	0x02, 0x4c
        /*00d2*/ 	.byte	0x01
	.zero		1


	//----- nvinfo : EIATTR_INT_WARP_WIDE_INSTR_OFFSETS
	.align		4
        /*00d4*/ 	.byte	0x04, 0x31
        /*00d6*/ 	.short	(.L_42 - .L_41)


	//   ....[0]....
.L_41:
        /*00d8*/ 	.word	0x00001770


	//   ....[1]....
        /*00dc*/ 	.word	0x00001790


	//   ....[2]....
        /*00e0*/ 	.word	0x00001820


	//   ....[3]....
        /*00e4*/ 	.word	0x000019e0


	//   ....[4]....
        /*00e8*/ 	.word	0x000019f0


	//   ....[5]....
        /*00ec*/ 	.word	0x00001a50


	//   ....[6]....
        /*00f0*/ 	.word	0x00001a60


	//   ....[7]....
        /*00f4*/ 	.word	0x00001d30


	//   ....[8]....
        /*00f8*/ 	.word	0x00001d40


	//   ....[9]....
        /*00fc*/ 	.word	0x00001ec0


	//   ....[10]....
        /*0100*/ 	.word	0x00001ef0


	//   ....[11]....
        /*0104*/ 	.word	0x00001f20


	//   ....[12]....
        /*0108*/ 	.word	0x00001f40


	//   ....[13]....
        /*010c*/ 	.word	0x00002240


	//   ....[14]....
        /*0110*/ 	.word	0x00002250


	//   ....[15]....
        /*0114*/ 	.word	0x00003160


	//   ....[16]....
        /*0118*/ 	.word	0x000031b0


	//----- nvinfo : EIATTR_COOP_GROUP_MASK_REGIDS
	.align		4
.L_42:
        /*011c*/ 	.byte	0x04, 0x29
        /*011e*/ 	.short	(.L_44 - .L_43)


	//   ....[0]....
.L_43:
        /*0120*/ 	.word	0xffffffff


	//   ....[1]....
        /*0124*/ 	.word	0xffffffff


	//   ....[2]....
        /*0128*/ 	.word	0xffffffff


	//   ....[3]....
        /*012c*/ 	.word	0xffffffff


	//   ....[4]....
        /*0130*/ 	.word	0xffffffff


	//   ....[5]....
        /*0134*/ 	.word	0xffffffff


	//   ....[6]....
        /*0138*/ 	.word	0xffffffff


	//   ....[7]....
        /*013c*/ 	.word	0xffffffff


	//   ....[8]....
        /*0140*/ 	.word	0xffffffff


	//   ....[9]....
        /*0144*/ 	.word	0xffffffff


	//----- nvinfo : EIATTR_COOP_GROUP_INSTR_OFFSETS
	.align		4
.L_44:
        /*0148*/ 	.byte	0x04, 0x28
        /*014a*/ 	.short	(.L_46 - .L_45)


	//   ....[0]....
.L_45:
        /*014c*/ 	.word	0x00000050


	//   ....[1]....
        /*0150*/ 	.word	0x00000310


	//   ....[2]....
        /*0154*/ 	.word	0x00000500


	//   ....[3]....
        /*0158*/ 	.word	0x000009a0


	//   ....[4]....
        /*015c*/ 	.word	0x00000ae0


	//   ....[5]....
        /*0160*/ 	.word	0x00000fe0


	//   ....[6]....
        /*0164*/ 	.word	0x00001120


	//   ....[7]....
        /*0168*/ 	.word	0x00001610


	//   ....[8]....
        /*016c*/ 	.word	0x00002ff0


	//   ....[9]....
        /*0170*/ 	.word	0x00003260


	//----- nvinfo : EIATTR_VRC_CTA_INIT_COUNT
	.align		4
.L_46:
        /*0174*/ 	.byte	0x02, 0x4a
        /*0176*/ 	.byte	0x80
	.zero		1


	//----- nvinfo : EIATTR_MBARRIER_INSTR_OFFSETS
	.align		4
        /*0178*/ 	.byte	0x04, 0x39
        /*017a*/ 	.short	(.L_48 - .L_47)


	//   ....[0]....
.L_47:
        /*017c*/ 	.word	0x00001840
        /*0180*/ 	.word	0x000000ff
        /*0184*/ 	.word	0x00018000
        /*0188*/ 	.short	0x0100
        /*018a*/ 	.byte	0x08
	.zero		1


	//   ....[1]....
        /*018c*/ 	.word	0x00001850
        /*0190*/ 	.word	0x000000ff
        /*0194*/ 	.word	0x00018010
        /*0198*/ 	.short	0x0100
        /*019a*/ 	.byte	0x08
	.zero		1


	//   ....[2]....
        /*019c*/ 	.word	0x00001900
        /*01a0*/ 	.word	0x000000ff
        /*01a4*/ 	.word	0x00018008
        /*01a8*/ 	.short	0x0100
        /*01aa*/ 	.byte	0x08
	.zero		1


	//   ....[3]....
        /*01ac*/ 	.word	0x00001910
        /*01b0*/ 	.word	0x000000ff
        /*01b4*/ 	.word	0x00018018
        /*01b8*/ 	.short	0x0100
        /*01ba*/ 	.byte	0x08
	.zero		1


	//   ....[4]....
        /*01bc*/ 	.word	0x00001af0
        /*01c0*/ 	.word	0x000000ff
        /*01c4*/ 	.word	0x00018000
        /*01c8*/ 	.short	0x010a
        /*01ca*/ 	.byte	0x08
	.zero		1


	//   ....[5]....
        /*01cc*/ 	.word	0x00001d90
        /*01d0*/ 	.word	0x000000ff
        /*01d4*/ 	.word	0x00018010
        /*01d8*/ 	.short	0x010a
        /*01da*/ 	.byte	0x08
	.zero		1


	//   ....[6]....
        /*01dc*/ 	.word	0x00001fc0
        /*01e0*/ 	.word	0x000000ff
        /*01e4*/ 	.word	0x00018000
        /*01e8*/ 	.short	0x010a
        /*01ea*/ 	.byte	0x1c
	.zero		1


	//   ....[7]....
        /*01ec*/ 	.word	0x00002290
        /*01f0*/ 	.word	0x000000ff
        /*01f4*/ 	.word	0x00018010
        /*01f8*/ 	.short	0x010a
        /*01fa*/ 	.byte	0x1c
	.zero		1


	//   ....[8]....
        /*01fc*/ 	.word	0x00002360
        /*0200*/ 	.word	0x000000ff
        /*0204*/ 	.word	0x00018000
        /*0208*/ 	.short	0x0108
        /*020a*/ 	.byte	0x08
	.zero		1


	//   ....[9]....
        /*020c*/ 	.word	0x00002370
        /*0210*/ 	.word	0x000000ff
        /*0214*/ 	.word	0x00018010
        /*0218*/ 	.short	0x0108
        /*021a*/ 	.byte	0x08
	.zero		1


	//   ....[10]....
        /*021c*/ 	.word	0x000023c0
        /*0220*/ 	.word	0x000000ff
        /*0224*/ 	.word	0x00018008
        /*0228*/ 	.short	0x0108
        /*022a*/ 	.byte	0x08
	.zero		1


	//   ....[11]....
        /*022c*/ 	.word	0x000023d0
        /*0230*/ 	.word	0x000000ff
        /*0234*/ 	.word	0x00018018
        /*0238*/ 	.short	0x0108
        /*023a*/ 	.byte	0x08
	.zero		1


	//   ....[12]....
        /*023c*/ 	.word	0x00003280
        /*0240*/ 	.word	0x000000ff
        /*0244*/ 	.word	0x00018000
        /*0248*/ 	.short	0x010a
        /*024a*/ 	.byte	0x08
	.zero		1


	//   ....[13]....
        /*024c*/ 	.word	0x000032b0
        /*0250*/ 	.word	0x000000ff
        /*0254*/ 	.word	0x00018010
        /*0258*/ 	.short	0x010a
        /*025a*/ 	.byte	0x08
	.zero		1


	//   ....[14]....
        /*025c*/ 	.word	0x000032e0
        /*0260*/ 	.word	0x000000ff
        /*0264*/ 	.word	0x00018000
        /*0268*/ 	.short	0x010a
        /*026a*/ 	.byte	0x1c
	.zero		1


	//   ....[15]....
        /*026c*/ 	.word	0x00003310
        /*0270*/ 	.word	0x000000ff
        /*0274*/ 	.word	0x00018010
        /*0278*/ 	.short	0x010a
        /*027a*/ 	.byte	0x1c
	.zero		1


	//----- nvinfo : EIATTR_NUM_MBARRIERS
	.align		4
.L_48:
        /*027c*/ 	.byte	0x03, 0x38
        /*027e*/ 	.short	0x0004


	//----- nvinfo : EIATTR_EXIT_INSTR_OFFSETS
	.align		4
        /*0280*/ 	.byte	0x04, 0x1c
        /*0282*/ 	.short	(.L_50 - .L_49)


	//   ....[0]....
.L_49:
        /*0284*/ 	.word	0x00003270


	//----- nvinfo : EIATTR_REQNTID
	.align		4
.L_50:
        /*0288*/ 	.byte	0x04, 0x10
        /*028a*/ 	.short	(.L_52 - .L_51)
.L_51:
        /*028c*/ 	.word	0x00000080
        /*0290*/ 	.word	0x00000001
        /*0294*/ 	.word	0x00000001


	//----- nvinfo : EIATTR_CRS_STACK_SIZE
	.align		4
.L_52:
        /*0298*/ 	.byte	0x04, 0x1e
        /*029a*/ 	.short	(.L_54 - .L_53)
.L_53:
        /*029c*/ 	.word	0x00000000


	//----- nvinfo : EIATTR_CBANK_PARAM_SIZE
	.align		4
.L_54:
        /*02a0*/ 	.byte	0x03, 0x19
        /*02a2*/ 	.short	0x0050


	//----- nvinfo : EIATTR_PARAM_CBANK
	.align		4
        /*02a4*/ 	.byte	0x04, 0x0a
        /*02a6*/ 	.short	(.L_56 - .L_55)
	.align		4
.L_55:
        /*02a8*/ 	.word	index@(.nv.constant0.gluon_tcgen05)
        /*02ac*/ 	.short	0x0380
        /*02ae*/ 	.short	0x0050


	//----- nvinfo : EIATTR_SW_WAR
	.align		4
.L_56:
        /*02b0*/ 	.byte	0x04, 0x36
        /*02b2*/ 	.short	(.L_58 - .L_57)
.L_57:
        /*02b4*/ 	.word	0x00000008
.L_58:


//--------------------- .nv.compat                --------------------------
	.section	.nv.compat,"",@"SHT_CUDA_COMPAT_INFO"
	.align	4
        /*0000*/ 	.byte	0x02, 0x02, 0x02, 0x00, 0x02, 0x05, 0x05, 0x00, 0x02, 0x03, 0x03, 0x00, 0x02, 0x06, 0x01, 0x00


//--------------------- .nv.callgraph             --------------------------
	.section	.nv.callgraph,"",@"SHT_CUDA_CALLGRAPH"
	.align	4
	.sectionentsize	8
	.align		4
        /*0000*/ 	.word	0x00000000
	.align		4
        /*0004*/ 	.word	0xffffffff
	.align		4
        /*0008*/ 	.word	0x00000000
	.align		4
        /*000c*/ 	.word	0xfffffffe
	.align		4
        /*0010*/ 	.word	0x00000000
	.align		4
        /*0014*/ 	.word	0xfffffffd
	.align		4
        /*0018*/ 	.word	0x00000000
	.align		4
        /*001c*/ 	.word	0xfffffffc


//--------------------- .text.gluon_tcgen05       --------------------------
	.section	.text.gluon_tcgen05,"ax",@progbits
	.align	128
        .global         gluon_tcgen05
        .type           gluon_tcgen05,@function
        .size           gluon_tcgen05,(.L_x_77 - gluon_tcgen05)
        .other          gluon_tcgen05,@"STO_CUDA_ENTRY STV_DEFAULT"
gluon_tcgen05:
.text.gluon_tcgen05:
[----:B------:R-:W1:Y:S01]  /*0000*/  LDC R1, c[0x0][0x37c] ;  /* 0x0000df00ff017b82 */ /* 0x000e620000000800 */
[----:B------:R-:W2:Y:S02]  /*0010*/  S2R R0, SR_TID.X ;  /* 0x0000000000007919 */ /* 0x000ea40000002100 */
[----:B--2---:R-:W-:-:S13]  /*0020*/  ISETP.GE.U32.AND P2, PT, R0, 0x20, PT ;  /* 0x000000200000780c */ /* 0x004fda0003f46070 */
[----:B------:R-:W-:Y:S05]  /*0030*/  @P2 BRA `(.L_x_0) ;  /* 0x0000000000b82947 */ /* 0x000fea0003800000 */
[----:B------:R-:W2:Y:S01]  /*0040*/  S2UR UR6, SR_CgaCtaId ;  /* 0x00000000000679c3 */ /* 0x000ea20000008800 */
[----:B------:R-:W-:Y:S01]  /*0050*/  NOP ;  /* 0x0000000000007918 */ /* 0x000fe20000000000 */
[----:B------:R-:W-:Y:S02]  /*0060*/  UMOV UR4, 0x40 ;  /* 0x0000004000047882 */ /* 0x000fe40000000000 */
[----:B--2---:R-:W-:-:S09]  /*0070*/  ULEA UR4, UR6, UR4, 0x18 ;  /* 0x0000000406047291 */ /* 0x004fd2000f8ec0ff */
[----:B------:R-:W2:Y:S01]  /*0080*/  LDS.U8 R2, [UR4] ;  /* 0x00000004ff027984 */ /* 0x000ea20008000000 */
[----:B------:R-:W-:Y:S02]  /*0090*/  UMOV UR4, 0x400 ;  /* 0x0000040000047882 */ /* 0x000fe40000000000 */
[----:B------:R-:W-:Y:S01]  /*00a0*/  ULEA UR4, UR6, UR4, 0x18 ;  /* 0x0000000406047291 */ /* 0x000fe2000f8ec0ff */
[----:B--2---:R-:W-:-:S13]  /*00b0*/  ISETP.NE.AND P0, PT, R2, RZ, PT ;  /* 0x000000ff0200720c */ /* 0x004fda0003f05270 */
[----:B------:R-:W-:Y:S05]  /*00c0*/  @P0 BRA `(.L_x_1) ;  /* 0x00000000007c0947 */ /* 0x000fea0003800000 */
[----:B------:R-:W-:-:S13]  /*00d0*/  ELECT P0, URZ, PT ;  /* 0x0000000000ff782f */ /* 0x000fda0003800000 */
[----:B------:R-:W-:Y:S05]  /*00e0*/  @!P0 BRA `(.L_x_2) ;  /* 0x0000000000848947 */ /* 0x000fea0003800000 */
[----:B------:R-:W-:Y:S01]  /*00f0*/  UMOV UR5, 0x8 ;  /* 0x0000000800057882 */ /* 0x000fe20000000000 */
[----:B------:R-:W-:Y:S02]  /*0100*/  IMAD.MOV.U32 R5, RZ, RZ, 0x1 ;  /* 0x00000001ff057424 */ /* 0x000fe400078e00ff */
[----:B------:R-:W-:Y:S02]  /*0110*/  IMAD.MOV.U32 R3, RZ, RZ, 0xff ;  /* 0x000000ffff037424 */ /* 0x000fe400078e00ff */
[----:B------:R-:W-:Y:S04]  /*0120*/  DEPBAR.LE SB2, 0x36 ;  /* 0x0000ad800000791a */ /* 0x000fe80000000000 */
[----:B------:R-:W2:Y:S02]  /*0130*/  UTCATOMSWS.FIND_AND_SET.ALIGN UP0, UR5, UR5 ;  /* 0x00000005000575e3 */ /* 0x000ea40008000800 */
[----:B--2---:R-:W-:-:S04]  /*0140*/  PLOP3.LUT P0, PT, PT, PT, UP0, 0x80, 0x8 ;  /* 0x000000000008781c */ /* 0x004fc80003f0f008 */
[----:B------:R-:W-:-:S04]  /*0150*/  SEL R2, RZ, 0xffffffff, !P0 ;  /* 0xffffffffff027807 */ /* 0x000fc80004000000 */
[----:B------:R-:W-:Y:S01]  /*0160*/  ISETP.NE.AND P0, PT, R2, RZ, PT ;  /* 0x000000ff0200720c */ /* 0x000fe20003f05270 */
[----:B------:R-:W-:-:S12]  /*0170*/  IMAD.U32 R2, RZ, RZ, UR5 ;  /* 0x00000005ff027e24 */ /* 0x000fd8000f8e00ff */
[----:B------:R-:W-:Y:S05]  /*0180*/  @P0 BRA `(.L_x_3) ;  /* 0x0000000000240947 */ /* 0x000fea0003800000 */
.L_x_4:
[----:B------:R-:W-:Y:S05]  /*0190*/  NANOSLEEP 0x64 ;  /* 0x000000640000795d */ /* 0x000fea0003800000 */
[----:B------:R-:W-:-:S05]  /*01a0*/  UMOV UR5, 0x8 ;  /* 0x0000000800057882 */ /* 0x000fca0000000000 */
[----:B------:R-:W-:Y:S04]  /*01b0*/  DEPBAR.LE SB2, 0x36 ;  /* 0x0000ad800000791a */ /* 0x000fe80000000000 */
[----:B------:R-:W2:Y:S02]  /*01c0*/  UTCATOMSWS.FIND_AND_SET.ALIGN UP0, UR5, UR5 ;  /* 0x00000005000575e3 */ /* 0x000ea40008000800 */
[----:B--2---:R-:W-:-:S04]  /*01d0*/  PLOP3.LUT P0, PT, PT, PT, UP0, 0x80, 0x8 ;  /* 0x000000000008781c */ /* 0x004fc80003f0f008 */
[----:B------:R-:W-:-:S04]  /*01e0*/  SEL R2, RZ, 0xffffffff, !P0 ;  /* 0xffffffffff027807 */ /* 0x000fc80004000000 */
[----:B------:R-:W-:Y:S01]  /*01f0*/  ISETP.NE.AND P0, PT, R2, RZ, PT ;  /* 0x000000ff0200720c */ /* 0x000fe20003f05270 */
[----:B------:R-:W-:-:S12]  /*0200*/  IMAD.U32 R2, RZ, RZ, UR5 ;  /* 0x00000005ff027e24 */ /* 0x000fd8000f8e00ff */
[----:B------:R-:W-:Y:S05]  /*0210*/  @!P0 BRA `(.L_x_4) ;  /* 0xfffffffc00dc8947 */ /* 0x000fea000383ffff */
.L_x_3:
[C---:B------:R-:W-:Y:S01]  /*0220*/  VIADD R4, R2.reuse, 0x10 ;  /* 0x0000001002047836 */ /* 0x040fe20000000000 */
[----:B------:R-:W-:Y:S01]  /*0230*/  UMOV UR5, 0x50 ;  /* 0x0000005000057882 */ /* 0x000fe20000000000 */
[----:B------:R-:W-:Y:S01]  /*0240*/  SHF.L.U32 R3, R3, R2, RZ ;  /* 0x0000000203037219 */ /* 0x000fe200000006ff */
[----:B------:R-:W-:Y:S01]  /*0250*/  ULEA UR5, UR6, UR5, 0x18 ;  /* 0x0000000506057291 */ /* 0x000fe2000f8ec0ff */
[----:B------:R-:W-:Y:S01]  /*0260*/  IMAD.SHL.U32 R2, R2, 0x20, RZ ;  /* 0x0000002002027824 */ /* 0x000fe200078e00ff */
[----:B------:R-:W-:-:S04]  /*0270*/  SHF.L.U32 R4, R5, R4, RZ ;  /* 0x0000000405047219 */ /* 0x000fc800000006ff */
[----:B------:R-:W-:-:S05]  /*0280*/  LOP3.LUT R3, R4, R3, RZ, 0xfc, !PT ;  /* 0x0000000304037212 */ /* 0x000fca00078efcff */
[----:B------:R2:W-:Y:S04]  /*0290*/  ATOMS.OR RZ, [UR5], R3 ;  /* 0x00000003ffff798c */ /* 0x0005e8000b000005 */
[----:B------:R2:W-:Y:S01]  /*02a0*/  STS [UR4], R2 ;  /* 0x00000002ff007988 */ /* 0x0005e20008000804 */
[----:B------:R-:W-:Y:S05]  /*02b0*/  BRA `(.L_x_2) ;  /* 0x0000000000107947 */ /* 0x000fea0003800000 */
.L_x_1:
[----:B------:R-:W-:Y:S01]  /*02c0*/  IMAD.MOV.U32 R3, RZ, RZ, -0x1 ;  /* 0xffffffffff037424 */ /* 0x000fe200078e00ff */
[----:B------:R-:W-:-:S04]  /*02d0*/  MOV R2, 0x300 ;  /* 0x0000030000027802 */ /* 0x000fc80000000f00 */
[----:B------:R2:W-:Y:S03]  /*02e0*/  STS [UR4], R3 ;  /* 0x00000003ff007988 */ /* 0x0005e60008000804 */
[----:B-12---:R-:W-:Y:S05]  /*02f0*/  CALL.REL.NOINC `($__internal_1_$__cuda_sm10x_tcgen05_guardrail_trap_phase_invalid_during_alloc) ;  /* 0x00000030001c7944 */ /* 0x006fea0003c00000 */
.L_x_2:
[----:B------:R-:W-:Y:S05]  /*0300*/  WARPSYNC.ALL ;  /* 0x0000000000007948 */ /* 0x000fea0003800000 */
[----:B------:R-:W-:Y:S01]  /*0310*/  NOP ;  /* 0x0000000000007918 */ /* 0x000fe20000000000 */
.L_x_0:
[----:B------:R-:W3:Y:S08]  /*0320*/  S2UR UR4, SR_CgaCtaId ;  /* 0x00000000000479c3 */ /* 0x000ef00000008800 */
[----:B------:R-:W-:Y:S01]  /*0330*/  BAR.SYNC.DEFER_BLOCKING 0x0 ;  /* 0x0000000000007b1d */ /* 0x000fe20000010000 */
[----:B------:R-:W-:-:S05]  /*0340*/  LOP3.LUT R10, R0, 0x7f, RZ, 0xc0, !PT ;  /* 0x0000007f000a7812 */ /* 0x000fca00078ec0ff */
[----:B------:R-:W-:Y:S02]  /*0350*/  UMOV UR8, 0x400 ;  /* 0x0000040000087882 */ /* 0x000fe40000000000 */
[----:B------:R-:W4:Y:S08]  /*0360*/  LDC R4, c[0x0][0x398] ;  /* 0x0000e600ff047b82 */ /* 0x000f300000000800 */
[----:B------:R-:W5:Y:S01]  /*0370*/  LDC R13, c[0x0][0x3a0] ;  /* 0x0000e800ff0d7b82 */ /* 0x000f620000000800 */
[----:B---3--:R-:W-:-:S07]  /*0380*/  ULEA UR8, UR4, UR8, 0x18 ;  /* 0x0000000804087291 */ /* 0x008fce000f8ec0ff */
[----:B------:R-:W3:Y:S02]  /*0390*/  S2UR UR19, SR_CTAID.Y ;  /* 0x00000000001379c3 */ /* 0x000ee40000002600 */
[----:B--2---:R-:W2:Y:S06]  /*03a0*/  LDS R3, [UR8] ;  /* 0x00000008ff037984 */ /* 0x004eac0008000800 */
[----:B------:R-:W-:Y:S06]  /*03b0*/  BAR.SYNC.DEFER_BLOCKING 0x0 ;  /* 0x0000000000007b1d */ /* 0x000fec0000010000 */
[----:B------:R-:W-:Y:S05]  /*03c0*/  @P2 BRA `(.L_x_5) ;  /* 0x0000000000182947 */ /* 0x000fea0003800000 */
[----:B------:R-:W-:Y:S01]  /*03d0*/  ELECT P0, URZ, PT ;  /* 0x0000000000ff782f */ /* 0x000fe20003800000 */
[----:B------:R-:W-:Y:S01]  /*03e0*/  IMAD.MOV.U32 R2, RZ, RZ, 0x1 ;  /* 0x00000001ff027424 */ /* 0x000fe200078e00ff */
[----:B------:R-:W-:Y:S01]  /*03f0*/  UMOV UR5, 0x40 ;  /* 0x0000004000057882 */ /* 0x000fe20000000000 */
[----:B------:R-:W-:Y:S01]  /*0400*/  UVIRTCOUNT.DEALLOC.SMPOOL 0x80 ;  /* 0x000000800000784c */ /* 0x000fe20000000000 */
[----:B------:R-:W-:-:S09]  /*0410*/  ULEA UR5, UR4, UR5, 0x18 ;  /* 0x0000000504057291 */ /* 0x000fd2000f8ec0ff */
[----:B------:R5:W-:Y:S03]  /*0420*/  @P0 STS.U8 [UR5], R2 ;  /* 0x00000002ff000988 */ /* 0x000be60008000005 */
.L_x_5:
[----:B------:R-:W5:Y:S01]  /*0430*/  S2UR UR4, SR_CTAID.Z ;  /* 0x00000000000479c3 */ /* 0x000f620000002700 */
[----:B------:R-:W4:Y:S01]  /*0440*/  LDCU UR5, c[0x0][0x370] ;  /* 0x00006e00ff0577ac */ /* 0x000f220008000800 */
[----:B------:R-:W-:Y:S01]  /*0450*/  ISETP.GE.U32.AND P0, PT, R10, 0x20, PT ;  /* 0x000000200a00780c */ /* 0x000fe20003f06070 */
[----:B----4-:R-:W-:Y:S01]  /*0460*/  VIADD R4, R4, 0xffffffff ;  /* 0xffffffff04047836 */ /* 0x010fe20000000000 */
[C---:B------:R-:W-:Y:S01]  /*0470*/  ISETP.NE.U32.AND P3, PT, R10.reuse, RZ, PT ;  /* 0x000000ff0a00720c */ /* 0x040fe20003f65070 */
[----:B------:R-:W5:Y:S01]  /*0480*/  LDCU UR6, c[0x0][0x374] ;  /* 0x00006e80ff0677ac */ /* 0x000f620008000800 */
[----:B------:R-:W-:Y:S01]  /*0490*/  LEA R11, R10, UR8, 0x2 ;  /* 0x000000080a0b7c11 */ /* 0x000fe2000f8e10ff */
[----:B-----5:R-:W-:Y:S01]  /*04a0*/  VIADD R12, R13, 0xffffffff ;  /* 0xffffffff0d0c7836 */ /* 0x020fe20000000000 */
[----:B------:R-:W4:Y:S01]  /*04b0*/  S2UR UR7, SR_CTAID.X ;  /* 0x00000000000779c3 */ /* 0x000f220000002500 */
[----:B------:R-:W5:Y:S01]  /*04c0*/  LDCU.64 UR20, c[0x0][0x3c0] ;  /* 0x00007800ff1477ac */ /* 0x000f620008000a00 */
[----:B--2---:R-:W-:Y:S01]  /*04d0*/  R2UR UR23, R3 ;  /* 0x00000000031772ca */ /* 0x004fe200000e0000 */
[----:B------:R-:W-:Y:S04]  /*04e0*/  BSSY.RECONVERGENT B0, `(.L_x_6) ;  /* 0x0000011000007945 */ /* 0x000fe80003800200 */
[----:B------:R2:W-:Y:S01]  /*04f0*/  @!P0 STS [R11], RZ ;  /* 0x000000ff0b008388 */ /* 0x0005e20000000800 */
[----:B------:R-:W-:-:S03]  /*0500*/  NOP ;  /* 0x0000000000007918 */ /* 0x000fc60000000000 */
[----:B------:R2:W-:Y:S01]  /*0510*/  @!P3 STS [UR8+0x24], R4 ;  /* 0x00002404ff00b988 */ /* 0x0005e20008000808 */
[----:B---3--:R-:W-:-:S03]  /*0520*/  UIMAD UR4, UR4, UR6, UR19 ;  /* 0x00000006040472a4 */ /* 0x008fc6000f8e0213 */
[----:B------:R2:W-:Y:S01]  /*0530*/  @!P3 STS [UR8+0x20], R12 ;  /* 0x0000200cff00b988 */ /* 0x0005e20008000808 */
[----:B----4-:R-:W-:-:S04]  /*0540*/  UIMAD UR4, UR4, UR5, UR7 ;  /* 0x00000005040472a4 */ /* 0x010fc8000f8e0207 */
[----:B------:R-:W-:-:S04]  /*0550*/  UIMAD UR4, UR4, 0x180, URZ ;  /* 0x00000180040478a4 */ /* 0x000fc8000f8e02ff */
[----:B-----5:R-:W-:-:S04]  /*0560*/  UIADD3 UR24, UP0, UPT, UR4, UR20, URZ ;  /* 0x0000001404187290 */ /* 0x020fc8000ff1e0ff */
[----:B------:R-:W-:Y:S01]  /*0570*/  ULEA.HI.X.SX32 UR25, UR4, UR21, 0x1, UP0 ;  /* 0x0000001504197291 */ /* 0x000fe200080f0eff */
[----:B--2---:R-:W-:Y:S11]  /*0580*/  @P3 BRA `(.L_x_7) ;  /* 0x0000000000183947 */ /* 0x004ff60003800000 */
[----:B------:R-:W2:Y:S01]  /*0590*/  LDS R2, [UR8+0x8] ;  /* 0x00000808ff027984 */ /* 0x000ea20008000800 */
[----:B------:R-:W3:Y:S01]  /*05a0*/  LDC.64 R6, c[0x0][0x380] ;  /* 0x0000e000ff067b82 */ /* 0x000ee20000000a00 */
[----:B------:R-:W-:Y:S02]  /*05b0*/  IMAD.MOV.U32 R3, RZ, RZ, 0x70 ;  /* 0x00000070ff037424 */ /* 0x000fe400078e00ff */
[----:B---3--:R3:W-:Y:S03]  /*05c0*/  STS.64 [UR8], R6 ;  /* 0x00000006ff007988 */ /* 0x0087e60008000a08 */
[----:B--2---:R-:W-:-:S05]  /*05d0*/  LOP3.LUT R2, R2, 0x10, R3, 0xd8, !PT ;  /* 0x0000001002027812 */ /* 0x004fca00078ed803 */
[----:B------:R3:W-:Y:S02]  /*05e0*/  STS [UR8+0x8], R2 ;  /* 0x00000802ff007988 */ /* 0x0007e40008000808 */
.L_x_7:
[----:B------:R-:W-:Y:S05]  /*05f0*/  BSYNC.RECONVERGENT B0 ;  /* 0x0000000000007941 */ /* 0x000fea0003800200 */
.L_x_6:
[----:B------:R-:W-:Y:S04]  /*0600*/  BSSY.RECONVERGENT B0, `(.L_x_8) ;  /* 0x000000a000007945 */ /* 0x000fe80003800200 */
[----:B------:R-:W-:Y:S05]  /*0610*/  @P3 BRA `(.L_x_9) ;  /* 0x0000000000203947 */ /* 0x000fea0003800000 */
[----:B---3--:R-:W2:Y:S01]  /*0620*/  LDS R2, [UR8+0x34] ;  /* 0x00003408ff027984 */ /* 0x008ea20008000800 */
[----:B------:R-:W-:Y:S02]  /*0630*/  IMAD.MOV.U32 R3, RZ, RZ, 0x3f000000 ;  /* 0x3f000000ff037424 */ /* 0x000fe400078e00ff */
[----:B------:R-:W-:Y:S01]  /*0640*/  @!P3 IMAD.MOV.U32 R5, RZ, RZ, 0x7f ;  /* 0x0000007fff05b424 */ /* 0x000fe200078e00ff */
[----:B------:R-:W3:Y:S02]  /*0650*/  @!P3 LDS R6, [UR8+0x38] ;  /* 0x00003808ff06b984 */ /* 0x000ee40008000800 */
[----:B--2---:R-:W-:Y:S02]  /*0660*/  LOP3.LUT R2, R2, 0xff000000, R3, 0xb8, !PT ;  /* 0xff00000002027812 */ /* 0x004fe400078eb803 */
[----:B---3--:R-:W-:-:S03]  /*0670*/  @!P3 LOP3.LUT R3, R6, 0xff, R5, 0xb8, !PT ;  /* 0x000000ff0603b812 */ /* 0x008fc600078eb805 */
[----:B------:R2:W-:Y:S04]  /*0680*/  STS [UR8+0x34], R2 ;  /* 0x00003402ff007988 */ /* 0x0005e80008000808 */
[----:B------:R2:W-:Y:S02]  /*0690*/  @!P3 STS [UR8+0x38], R3 ;  /* 0x00003803ff00b988 */ /* 0x0005e40008000808 */
.L_x_9:
[----:B------:R-:W-:Y:S05]  /*06a0*/  BSYNC.RECONVERGENT B0 ;  /* 0x0000000000007941 */ /* 0x000fea0003800200 */
.L_x_8:
[----:B------:R-:W-:Y:S04]  /*06b0*/  BSSY.RECONVERGENT B0, `(.L_x_10) ;  /* 0x000000e000007945 */ /* 0x000fe80003800200 */
[----:B------:R-:W-:Y:S05]  /*06c0*/  @P3 BRA `(.L_x_11) ;  /* 0x0000000000303947 */ /* 0x000fea0003800000 */
[----:B--2---:R-:W2:Y:S01]  /*06d0*/  LDS R3, [UR8+0x34] ;  /* 0x00003408ff037984 */ /* 0x004ea20008000800 */
[----:B------:R-:W4:Y:S03]  /*06e0*/  LDC.64 R8, c[0x0][0x3a8] ;  /* 0x0000ea00ff087b82 */ /* 0x000f260000000a00 */
[----:B---3--:R-:W3:Y:S01]  /*06f0*/  LDS R2, [UR8+0x1c] ;  /* 0x00001c08ff027984 */ /* 0x008ee20008000800 */
[C---:B----4-:R-:W-:Y:S01]  /*0700*/  SHF.L.U64.HI R6, R8.reuse, 0x1, R9 ;  /* 0x0000000108067819 */ /* 0x050fe20000010209 */
[----:B------:R-:W-:-:S03]  /*0710*/  IMAD.SHL.U32 R5, R8, 0x2, RZ ;  /* 0x0000000208057824 */ /* 0x000fc600078e00ff */
[--C-:B------:R-:W-:Y:S02]  /*0720*/  SHF.R.U32.HI R7, RZ, 0x4, R6.reuse ;  /* 0x00000004ff077819 */ /* 0x100fe40000011606 */
[----:B------:R-:W-:-:S05]  /*0730*/  SHF.R.U64 R5, R5, 0x4, R6 ;  /* 0x0000000405057819 */ /* 0x000fca0000001206 */
[----:B------:R4:W-:Y:S01]  /*0740*/  STS [UR8+0xc], R5 ;  /* 0x00000c05ff007988 */ /* 0x0009e20008000808 */
[----:B--2---:R-:W-:Y:S02]  /*0750*/  LOP3.LUT R3, R3, 0x7, RZ, 0xb8, !PT ;  /* 0x0000000703037812 */ /* 0x004fe400078eb8ff */
[----:B---3--:R-:W-:-:S03]  /*0760*/  LOP3.LUT R2, R2, 0xf, R7, 0xb8, !PT ;  /* 0x0000000f02027812 */ /* 0x008fc600078eb807 */
[----:B------:R4:W-:Y:S04]  /*0770*/  STS [UR8+0x34], R3 ;  /* 0x00003403ff007988 */ /* 0x0009e80008000808 */
[----:B------:R4:W-:Y:S02]  /*0780*/  STS [UR8+0x1c], R2 ;  /* 0x00001c02ff007988 */ /* 0x0009e40008000808 */
.L_x_11:
[----:B------:R-:W-:Y:S05]  /*0790*/  BSYNC.RECONVERGENT B0 ;  /* 0x0000000000007941 */ /* 0x000fea0003800200 */
.L_x_10:
[----:B------:R-:W-:Y:S04]  /*07a0*/  BSSY.RECONVERGENT B1, `(.L_x_12) ;  /* 0x000001a000017945 */ /* 0x000fe80003800200 */
[----:B------:R-:W-:Y:S04]  /*07b0*/  BSSY.RELIABLE B0, `(.L_x_13) ;  /* 0x0000015000007945 */ /* 0x000fe80003800100 */
[----:B------:R-:W-:Y:S05]  /*07c0*/  @P3 BRA `(.L_x_14) ;  /* 0x0000000000203947 */ /* 0x000fea0003800000 */
[----:B--234-:R-:W2:Y:S02]  /*07d0*/  LDS R2, [UR8+0x34] ;  /* 0x00003408ff027984 */ /* 0x01cea40008000800 */
[----:B--2---:R-:W-:-:S05]  /*07e0*/  LOP3.LUT R2, R2, 0x38, RZ, 0xb8, !PT ;  /* 0x0000003802027812 */ /* 0x004fca00078eb8ff */
[----:B------:R2:W-:Y:S01]  /*07f0*/  STS [UR8+0x34], R2 ;  /* 0x00003402ff007988 */ /* 0x0005e20008000808 */
[----:B------:R-:W-:Y:S05]  /*0800*/  @P3 BRA `(.L_x_15) ;  /* 0x0000000000203947 */ /* 0x000fea0003800000 */
[----:B--2---:R-:W2:Y:S01]  /*0810*/  LDS R2, [UR8+0x8] ;  /* 0x00000808ff027984 */ /* 0x004ea20008000800 */
[----:B------:R-:W-:-:S05]  /*0820*/  IMAD.MOV.U32 R3, RZ, RZ, 0x780 ;  /* 0x00000780ff037424 */ /* 0x000fca00078e00ff */
[----:B--2---:R-:W-:-:S05]  /*0830*/  LOP3.LUT R2, R2, 0x300, R3, 0xd8, !PT ;  /* 0x0000030002027812 */ /* 0x004fca00078ed803 */
[----:B------:R5:W-:Y:S02]  /*0840*/  STS [UR8+0x8], R2 ;  /* 0x00000802ff007988 */ /* 0x000be40008000808 */
.L_x_14:
[----:B------:R-:W-:Y:S05]  /*0850*/  @P3 BRA `(.L_x_16) ;  /* 0x0000000000283947 */ /* 0x000fea0003800000 */
[----:B--2345:R-:W2:Y:S02]  /*0860*/  LDS R2, [UR8+0x8] ;  /* 0x00000808ff027984 */ /* 0x03cea40008000800 */
[----:B--2---:R-:W-:-:S05]  /*0870*/  LOP3.LUT R2, R2, 0x1800, RZ, 0xb8, !PT ;  /* 0x0000180002027812 */ /* 0x004fca00078eb8ff */
[----:B------:R3:W-:Y:S02]  /*0880*/  STS [UR8+0x8], R2 ;  /* 0x00000802ff007988 */ /* 0x0007e40008000808 */
.L_x_15:
[----:B------:R-:W-:Y:S05]  /*0890*/  @P3 BREAK.RELIABLE B0 ;  /* 0x0000000000003942 */ /* 0x000fea0003800100 */
[----:B------:R-:W-:Y:S05]  /*08a0*/  @P3 BRA `(.L_x_17) ;  /* 0x0000000000243947 */ /* 0x000fea0003800000 */
[----:B------:R-:W4:Y:S01]  /*08b0*/  LDS R3, [UR8+0x8] ;  /* 0x00000808ff037984 */ /* 0x000f220008000800 */
[----:B--23--:R-:W-:-:S05]  /*08c0*/  IMAD.MOV.U32 R2, RZ, RZ, 0x6000 ;  /* 0x00006000ff027424 */ /* 0x00cfca00078e00ff */
[----:B----4-:R-:W-:-:S04]  /*08d0*/  LOP3.LUT R2, R3, 0x6000, R2, 0xd8, !PT ;  /* 0x0000600003027812 */ /* 0x010fc800078ed802 */
[----:B------:R-:W-:-:S05]  /*08e0*/  LOP3.LUT R2, R2, 0x400000, RZ, 0xb8, !PT ;  /* 0x0040000002027812 */ /* 0x000fca00078eb8ff */
[----:B------:R2:W-:Y:S02]  /*08f0*/  STS [UR8+0x8], R2 ;  /* 0x00000802ff007988 */ /* 0x0005e40008000808 */
.L_x_16:
[----:B------:R-:W-:Y:S05]  /*0900*/  BSYNC.RELIABLE B0 ;  /* 0x0000000000007941 */ /* 0x000fea0003800100 */
.L_x_13:
[----:B--2345:R-:W2:Y:S02]  /*0910*/  @!P3 LDS R2, [UR8+0x8] ;  /* 0x00000808ff02b984 */ /* 0x03cea40008000800 */
[----:B--2---:R-:W-:-:S05]  /*0920*/  @!P3 LOP3.LUT R2, R2, 0x8000, RZ, 0xb8, !PT ;  /* 0x000080000202b812 */ /* 0x004fca00078eb8ff */
[----:B------:R4:W-:Y:S02]  /*0930*/  @!P3 STS [UR8+0x8], R2 ;  /* 0x00000802ff00b988 */ /* 0x0009e40008000808 */
.L_x_17:
[----:B------:R-:W-:Y:S05]  /*0940*/  BSYNC.RECONVERGENT B1 ;  /* 0x0000000000017941 */ /* 0x000fea0003800200 */
.L_x_12:
[----:B------:R-:W-:Y:S05]  /*0950*/  WARPSYNC.ALL ;  /* 0x0000000000007948 */ /* 0x000fea0003800000 */
[----:B------:R-:W-:Y:S01]  /*0960*/  NOP ;  /* 0x0000000000007918 */ /* 0x000fe20000000000 */
[----:B------:R-:W-:Y:S05]  /*0970*/  @P0 BRA `(.L_x_18) ;  /* 0x0000000000300947 */ /* 0x000fea0003800000 */
[----:B--234-:R-:W2:Y:S01]  /*0980*/  S2R R2, SR_LANEID ;  /* 0x0000000000027919 */ /* 0x01cea20000000000 */
[----:B------:R-:W-:Y:S05]  /*0990*/  WARPSYNC.ALL ;  /* 0x0000000000007948 */ /* 0x000fea0003800000 */
[----:B------:R-:W-:Y:S01]  /*09a0*/  NOP ;  /* 0x0000000000007918 */ /* 0x000fe20000000000 */
[----:B--2---:R-:W-:-:S05]  /*09b0*/  IMAD.SHL.U32 R5, R2, 0x4, RZ ;  /* 0x0000000402057824 */ /* 0x004fca00078e00ff */
[----:B------:R-:W2:Y:S01]  /*09c0*/  LDS R7, [R5+UR8] ;  /* 0x0000000805077984 */ /* 0x000ea20008000800 */
[----:B------:R-:W-:-:S05]  /*09d0*/  IADD3 R2, P1, PT, R5, UR24, RZ ;  /* 0x0000001805027c10 */ /* 0x000fca000ff3e0ff */
[----:B------:R-:W-:-:S05]  /*09e0*/  IMAD.X R3, RZ, RZ, UR25, P1 ;  /* 0x00000019ff037e24 */ /* 0x000fca00088e06ff */
[----:B--2---:R5:W2:Y:S01]  /*09f0*/  ATOMG.E.EXCH.STRONG.GPU PT, RZ, [R2], R7 ;  /* 0x0000000702ff73a8 */ /* 0x004aa200041ee100 */
[----:B------:R-:W-:-:S04]  /*0a00*/  DEPBAR {5,4,3,2,1,0} ;  /* 0x0000003f0000791a */ /* 0x000fc80000000000 */
[----:B------:R-:W3:Y:S02]  /*0a10*/  CCTL.E.C.LDCU.IV.DEEP [UR24] ;  /* 0x0000000018007540 */ /* 0x000ee40009c08000 */
[----:B---3--:R5:W-:Y:S01]  /*0a20*/  UTMACCTL.IV [UR24] ;  /* 0x00000000180079b9 */ /* 0x008be20008000000 */
[----:B------:R-:W-:Y:S01]  /*0a30*/  NOP ;  /* 0x0000000000007918 */ /* 0x000fe20000000000 */
.L_x_18:
[----:B------:R-:W-:Y:S05]  /*0a40*/  @P0 BRA `(.L_x_19) ;  /* 0x00000000000c0947 */ /* 0x000fea0003800000 */
[----:B------:R0:W-:Y:S01]  /*0a50*/  UTMACMDFLUSH ;  /* 0x00000000000079b7 */ /* 0x0001e20000000000 */
[----:B------:R-:W-:Y:S05]  /*0a60*/  @P0 BRA `(.L_x_19) ;  /* 0x0000000000040947 */ /* 0x000fea0003800000 */
[----:B------:R-:W-:-:S04]  /*0a70*/  DEPBAR.LE SB0, 0x0 ;  /* 0x000080000000791a */ /* 0x000fc80000000000 */
.L_x_19:
[----:B------:R-:W-:Y:S05]  /*0a80*/  WARPSYNC.ALL ;  /* 0x0000000000007948 */ /* 0x000fea0003800000 */
[----:B------:R-:W-:Y:S01]  /*0a90*/  NOP ;  /* 0x0000000000007918 */ /* 0x000fe20000000000 */
[----:B--2---:R-:W-:Y:S06]  /*0aa0*/  BAR.SYNC.DEFER_BLOCKING 0x0 ;  /* 0x0000000000007b1d */ /* 0x004fec0000010000 */
[----:B------:R-:W-:Y:S02]  /*0ab0*/  BSSY.RECONVERGENT B1, `(.L_x_20) ;  /* 0x000000b000017945 */ /* 0x000fe40003800200 */
[----:B------:R-:W-:Y:S06]  /*0ac0*/  BAR.SYNC.DEFER_BLOCKING 0x0 ;  /* 0x0000000000007b1d */ /* 0x000fec0000010000 */
[----:B------:R2:W-:Y:S01]  /*0ad0*/  @!P0 STS [R11], RZ ;  /* 0x000000ff0b008388 */ /* 0x0005e20000000800 */
[----:B------:R-:W-:Y:S01]  /*0ae0*/  NOP ;  /* 0x0000000000007918 */ /* 0x000fe20000000000 */
[----:B------:R-:W-:Y:S05]  /*0af0*/  @P3 BRA `(.L_x_21) ;  /* 0x0000000000183947 */ /* 0x000fea0003800000 */
[----:B---345:R-:W3:Y:S01]  /*0b00*/  LDS R2, [UR8+0x8] ;  /* 0x00000808ff027984 */ /* 0x038ee20008000800 */
[----:B------:R-:W4:Y:S01]  /*0b10*/  LDC.64 R6, c[0x0][0x388] ;  /* 0x0000e200ff067b82 */ /* 0x000f220000000a00 */
[----:B------:R-:W-:Y:S02]  /*0b20*/  IMAD.MOV.U32 R3, RZ, RZ, 0x70 ;  /* 0x00000070ff037424 */ /* 0x000fe400078e00ff */
[----:B----4-:R4:W-:Y:S03]  /*0b30*/  STS.64 [UR8], R6 ;  /* 0x00000006ff007988 */ /* 0x0109e60008000a08 */
[----:B---3--:R-:W-:-:S05]  /*0b40*/  LOP3.LUT R2, R2, 0x10, R3, 0xd8, !PT ;  /* 0x0000001002027812 */ /* 0x008fca00078ed803 */
[----:B------:R4:W-:Y:S02]  /*0b50*/  STS [UR8+0x8], R2 ;  /* 0x00000802ff007988 */ /* 0x0009e40008000808 */
.L_x_21:
[----:B-----5:R-:W-:Y:S05]  /*0b60*/  BSYNC.RECONVERGENT B1 ;  /* 0x0000000000017941 */ /* 0x020fea0003800200 */
.L_x_20:
[----:B------:R-:W-:Y:S04]  /*0b70*/  BSSY.RECONVERGENT B2, `(.L_x_22) ;  /* 0x000000f000027945 */ /* 0x000fe80003800200 */
[----:B------:R-:W-:Y:S04]  /*0b80*/  BSSY.RELIABLE B1, `(.L_x_23) ;  /* 0x000000c000017945 */ /* 0x000fe80003800100 */
[----:B------:R-:W-:Y:S05]  /*0b90*/  @P3 BRA `(.L_x_24) ;  /* 0x0000000000283947 */ /* 0x000fea0003800000 */
[----:B---34-:R-:W3:Y:S01]  /*0ba0*/  LDS R2, [UR8+0x34] ;  /* 0x00003408ff027984 */ /* 0x018ee20008000800 */
[----:B------:R-:W-:Y:S01]  /*0bb0*/  IMAD.MOV.U32 R3, RZ, RZ, 0x3f000000 ;  /* 0x3f000000ff037424 */ /* 0x000fe200078e00ff */
[----:B------:R-:W-:Y:S05]  /*0bc0*/  @P3 BREAK.RELIABLE B1 ;  /* 0x0000000000013942 */ /* 0x000fea0003800100 */
[----:B---3--:R-:W-:-:S05]  /*0bd0*/  LOP3.LUT R2, R2, 0xff000000, R3, 0xb8, !PT ;  /* 0xff00000002027812 */ /* 0x008fca00078eb803 */
[----:B------:R3:W-:Y:S01]  /*0be0*/  STS [UR8+0x34], R2 ;  /* 0x00003402ff007988 */ /* 0x0007e20008000808 */
[----:B------:R-:W-:Y:S05]  /*0bf0*/  @P3 BRA `(.L_x_25) ;  /* 0x0000000000183947 */ /* 0x000fea0003800000 */
[----:B---3--:R-:W3:Y:S01]  /*0c00*/  LDS R2, [UR8+0x38] ;  /* 0x00003808ff027984 */ /* 0x008ee20008000800 */
[----:B------:R-:W-:-:S05]  /*0c10*/  IMAD.MOV.U32 R3, RZ, RZ, 0xff ;  /* 0x000000ffff037424 */ /* 0x000fca00078e00ff */
[----:B---3--:R-:W-:-:S05]  /*0c20*/  LOP3.LUT R2, R2, 0xff, R3, 0xb8, !PT ;  /* 0x000000ff02027812 */ /* 0x008fca00078eb803 */
[----:B------:R5:W-:Y:S02]  /*0c30*/  STS [UR8+0x38], R2 ;  /* 0x00003802ff007988 */ /* 0x000be40008000808 */
.L_x_24:
[----:B------:R-:W-:Y:S05]  /*0c40*/  BSYNC.RELIABLE B1 ;  /* 0x0000000000017941 */ /* 0x000fea0003800100 */
.L_x_23:
[----:B------:R2:W-:Y:S02]  /*0c50*/  @!P3 STS [UR8+0x20], R12 ;  /* 0x0000200cff00b988 */ /* 0x0005e40008000808 */
.L_x_25:
[----:B------:R-:W-:Y:S05]  /*0c60*/  BSYNC.RECONVERGENT B2 ;  /* 0x0000000000027941 */ /* 0x000fea0003800200 */
.L_x_22:
[----:B------:R-:W-:Y:S05]  /*0c70*/  WARPSYNC.ALL ;  /* 0x0000000000007948 */ /* 0x000fea0003800000 */
[----:B------:R-:W-:Y:S01]  /*0c80*/  NOP ;  /* 0x0000000000007918 */ /* 0x000fe20000000000 */
[----:B------:R-:W2:Y:S01]  /*0c90*/  LDC R5, c[0x0][0x39c] ;  /* 0x0000e700ff057b82 */ /* 0x000ea20000000800 */
[----:B------:R-:W-:Y:S01]  /*0ca0*/  BSSY.RECONVERGENT B2, `(.L_x_26) ;  /* 0x0000010000027945 */ /* 0x000fe20003800200 */
[----:B--2---:R-:W-:-:S05]  /*0cb0*/  VIADD R5, R5, 0xffffffff ;  /* 0xffffffff05057836 */ /* 0x004fca0000000000 */
[----:B------:R2:W-:Y:S01]  /*0cc0*/  @!P3 STS [UR8+0x24], R5 ;  /* 0x00002405ff00b988 */ /* 0x0005e20008000808 */
[----:B------:R-:W-:Y:S05]  /*0cd0*/  @P3 BRA `(.L_x_27) ;  /* 0x0000000000303947 */ /* 0x000fea0003800000 */
[----:B------:R-:W2:Y:S01]  /*0ce0*/  LDS R3, [UR8+0x34] ;  /* 0x00003408ff037984 */ /* 0x000ea20008000800 */
[----:B----4-:R-:W4:Y:S03]  /*0cf0*/  LDC.64 R6, c[0x0][0x3b0] ;  /* 0x0000ec00ff067b82 */ /* 0x010f260000000a00 */
[----:B---3-5:R-:W3:Y:S01]  /*0d00*/  LDS R2, [UR8+0x1c] ;  /* 0x00001c08ff027984 */ /* 0x028ee20008000800 */
        /* <DEDUP_REMOVED lines=9> */
.L_x_27:
[----:B------:R-:W-:Y:S05]  /*0da0*/  BSYNC.RECONVERGENT B2 ;  /* 0x0000000000027941 */ /* 0x000fea0003800200 */
.L_x_26:
[----:B------:R-:W-:Y:S04]  /*0db0*/  BSSY.RECONVERGENT B3, `(.L_x_28) ;  /* 0x000001a000037945 */ /* 0x000fe80003800200 */
[----:B------:R-:W-:Y:S04]  /*0dc0*/  BSSY.RELIABLE B2, `(.L_x_29) ;  /* 0x0000015000027945 */ /* 0x000fe80003800100 */
[----:B------:R-:W-:Y:S05]  /*0dd0*/  @P3 BRA `(.L_x_30) ;  /* 0x0000000000203947 */ /* 0x000fea0003800000 */
[----:B---345:R-:W3:Y:S02]  /*0de0*/  LDS R2, [UR8+0x34] ;  /* 0x00003408ff027984 */ /* 0x038ee40008000800 */
[----:B---3--:R-:W-:-:S05]  /*0df0*/  LOP3.LUT R2, R2, 0x38, RZ, 0xb8, !PT ;  /* 0x0000003802027812 */ /* 0x008fca00078eb8ff */
[----:B------:R3:W-:Y:S01]  /*0e00*/  STS [UR8+0x34], R2 ;  /* 0x00003402ff007988 */ /* 0x0007e20008000808 */
[----:B------:R-:W-:Y:S05]  /*0e10*/  @P3 BRA `(.L_x_31) ;  /* 0x0000000000203947 */ /* 0x000fea0003800000 */
[----:B---3--:R-:W3:Y:S01]  /*0e20*/  LDS R2, [UR8+0x8] ;  /* 0x00000808ff027984 */ /* 0x008ee20008000800 */
[----:B------:R-:W-:-:S05]  /*0e30*/  IMAD.MOV.U32 R3, RZ, RZ, 0x780 ;  /* 0x00000780ff037424 */ /* 0x000fca00078e00ff */
[----:B---3--:R-:W-:-:S05]  /*0e40*/  LOP3.LUT R2, R2, 0x300, R3, 0xd8, !PT ;  /* 0x0000030002027812 */ /* 0x008fca00078ed803 */
[----:B------:R3:W-:Y:S02]  /*0e50*/  STS [UR8+0x8], R2 ;  /* 0x00000802ff007988 */ /* 0x0007e40008000808 */
.L_x_30:
[----:B------:R-:W-:Y:S05]  /*0e60*/  @P3 BRA `(.L_x_32) ;  /* 0x0000000000283947 */ /* 0x000fea0003800000 */
[----:B---345:R-:W3:Y:S02]  /*0e70*/  LDS R2, [UR8+0x8] ;  /* 0x00000808ff027984 */ /* 0x038ee40008000800 */
[----:B---3--:R-:W-:-:S05]  /*0e80*/  LOP3.LUT R2, R2, 0x1800, RZ, 0xb8, !PT ;  /* 0x0000180002027812 */ /* 0x008fca00078eb8ff */
[----:B------:R4:W-:Y:S02]  /*0e90*/  STS [UR8+0x8], R2 ;  /* 0x00000802ff007988 */ /* 0x0009e40008000808 */
.L_x_31:
[----:B------:R-:W-:Y:S05]  /*0ea0*/  @P3 BREAK.RELIABLE B2 ;  /* 0x0000000000023942 */ /* 0x000fea0003800100 */
[----:B------:R-:W-:Y:S05]  /*0eb0*/  @P3 BRA `(.L_x_33) ;  /* 0x0000000000243947 */ /* 0x000fea0003800000 */
[----:B---34-:R-:W3:Y:S01]  /*0ec0*/  LDS R2, [UR8+0x8] ;  /* 0x00000808ff027984 */ /* 0x018ee20008000800 */
[----:B------:R-:W-:-:S05]  /*0ed0*/  IMAD.MOV.U32 R3, RZ, RZ, 0x6000 ;  /* 0x00006000ff037424 */ /* 0x000fca00078e00ff */
[----:B---3--:R-:W-:-:S04]  /*0ee0*/  LOP3.LUT R2, R2, 0x6000, R3, 0xd8, !PT ;  /* 0x0000600002027812 */ /* 0x008fc800078ed803 */
[----:B------:R-:W-:-:S05]  /*0ef0*/  LOP3.LUT R2, R2, 0x400000, RZ, 0xb8, !PT ;  /* 0x0040000002027812 */ /* 0x000fca00078eb8ff */
[----:B------:R3:W-:Y:S02]  /*0f00*/  STS [UR8+0x8], R2 ;  /* 0x00000802ff007988 */ /* 0x0007e40008000808 */
.L_x_32:
[----:B------:R-:W-:Y:S05]  /*0f10*/  BSYNC.RELIABLE B2 ;  /* 0x0000000000027941 */ /* 0x000fea0003800100 */
.L_x_29:
[----:B---345:R-:W3:Y:S02]  /*0f20*/  @!P3 LDS R2, [UR8+0x8] ;  /* 0x00000808ff02b984 */ /* 0x038ee40008000800 */
[----:B---3--:R-:W-:-:S05]  /*0f30*/  @!P3 LOP3.LUT R2, R2, 0x8000, RZ, 0xb8, !PT ;  /* 0x000080000202b812 */ /* 0x008fca00078eb8ff */
[----:B------:R5:W-:Y:S02]  /*0f40*/  @!P3 STS [UR8+0x8], R2 ;  /* 0x00000802ff00b988 */ /* 0x000be40008000808 */
.L_x_33:
[----:B------:R-:W-:Y:S05]  /*0f50*/  BSYNC.RECONVERGENT B3 ;  /* 0x0000000000037941 */ /* 0x000fea0003800200 */
.L_x_28:
[----:B------:R-:W-:Y:S05]  /*0f60*/  WARPSYNC.ALL ;  /* 0x0000000000007948 */ /* 0x000fea0003800000 */
[----:B------:R-:W-:Y:S01]  /*0f70*/  NOP ;  /* 0x0000000000007918 */ /* 0x000fe20000000000 */
[----:B------:R-:W-:-:S04]  /*0f80*/  UIADD3 UR5, UPT, UPT, UR4, 0x80, URZ ;  /* 0x0000008004057890 */ /* 0x000fc8000fffe0ff */
[----:B------:R-:W-:-:S04]  /*0f90*/  UIADD3 UR26, UP0, UPT, UR5, UR20, URZ ;  /* 0x00000014051a7290 */ /* 0x000fc8000ff1e0ff */
[----:B------:R-:W-:Y:S01]  /*0fa0*/  ULEA.HI.X.SX32 UR27, UR5, UR21, 0x1, UP0 ;  /* 0x00000015051b7291 */ /* 0x000fe200080f0eff */
[----:B------:R-:W-:Y:S11]  /*0fb0*/  @P0 BRA `(.L_x_34) ;  /* 0x0000000000300947 */ /* 0x000ff60003800000 */
[----:B---345:R-:W3:Y:S01]  /*0fc0*/  S2R R2, SR_LANEID ;  /* 0x0000000000027919 */ /* 0x038ee20000000000 */
[----:B------:R-:W-:Y:S05]  /*0fd0*/  WARPSYNC.ALL ;  /* 0x0000000000007948 */ /* 0x000fea0003800000 */
[----:B------:R-:W-:Y:S01]  /*0fe0*/  NOP ;  /* 0x0000000000007918 */ /* 0x000fe20000000000 */
[----:B---3--:R-:W-:-:S05]  /*0ff0*/  IMAD.SHL.U32 R6, R2, 0x4, RZ ;  /* 0x0000000402067824 */ /* 0x008fca00078e00ff */
[----:B------:R-:W3:Y:S01]  /*1000*/  LDS R7, [R6+UR8] ;  /* 0x0000000806077984 */ /* 0x000ee20008000800 */
[----:B------:R-:W-:-:S05]  /*1010*/  IADD3 R2, P1, PT, R6, UR26, RZ ;  /* 0x0000001a06027c10 */ /* 0x000fca000ff3e0ff */
[----:B------:R-:W-:-:S05]  /*1020*/  IMAD.X R3, RZ, RZ, UR27, P1 ;  /* 0x0000001bff037e24 */ /* 0x000fca00088e06ff */
[----:B---3--:R3:W4:Y:S01]  /*1030*/  ATOMG.E.EXCH.STRONG.GPU PT, RZ, [R2], R7 ;  /* 0x0000000702ff73a8 */ /* 0x00872200041ee100 */
[----:B------:R-:W-:-:S04]  /*1040*/  DEPBAR {5,4,3,2,1,0} ;  /* 0x0000003f0000791a */ /* 0x000fc80000000000 */
[----:B------:R-:W5:Y:S02]  /*1050*/  CCTL.E.C.LDCU.IV.DEEP [UR26] ;  /* 0x000000001a007540 */ /* 0x000f640009c08000 */
[----:B-----5:R3:W-:Y:S01]  /*1060*/  UTMACCTL.IV [UR26] ;  /* 0x000000001a0079b9 */ /* 0x0207e20008000000 */
[----:B------:R-:W-:Y:S01]  /*1070*/  NOP ;  /* 0x0000000000007918 */ /* 0x000fe20000000000 */
.L_x_34:
[----:B------:R-:W-:Y:S05]  /*1080*/  @P0 BRA `(.L_x_35) ;  /* 0x00000000000c0947 */ /* 0x000fea0003800000 */
[----:B------:R0:W-:Y:S01]  /*1090*/  UTMACMDFLUSH ;  /* 0x00000000000079b7 */ /* 0x0001e20000000000 */
[----:B------:R-:W-:Y:S05]  /*10a0*/  @P0 BRA `(.L_x_35) ;  /* 0x0000000000040947 */ /* 0x000fea0003800000 */
[----:B------:R-:W-:-:S04]  /*10b0*/  DEPBAR.LE SB0, 0x0 ;  /* 0x000080000000791a */ /* 0x000fc80000000000 */
.L_x_35:
[----:B------:R-:W-:Y:S05]  /*10c0*/  WARPSYNC.ALL ;  /* 0x0000000000007948 */ /* 0x000fea0003800000 */
[----:B------:R-:W-:Y:S01]  /*10d0*/  NOP ;  /* 0x0000000000007918 */ /* 0x000fe20000000000 */
[----:B----4-:R-:W-:Y:S06]  /*10e0*/  BAR.SYNC.DEFER_BLOCKING 0x0 ;  /* 0x0000000000007b1d */ /* 0x010fec0000010000 */
[----:B------:R-:W-:Y:S02]  /*10f0*/  BSSY.RECONVERGENT B3, `(.L_x_36) ;  /* 0x000000b000037945 */ /* 0x000fe40003800200 */
[----:B------:R-:W-:Y:S06]  /*1100*/  BAR.SYNC.DEFER_BLOCKING 0x0 ;  /* 0x0000000000007b1d */ /* 0x000fec0000010000 */
[----:B------:R4:W-:Y:S01]  /*1110*/  @!P0 STS [R11], RZ ;  /* 0x000000ff0b008388 */ /* 0x0009e20000000800 */
[----:B------:R-:W-:Y:S01]  /*1120*/  NOP ;  /* 0x0000000000007918 */ /* 0x000fe20000000000 */
[----:B------:R-:W-:Y:S05]  /*1130*/  @P3 BRA `(.L_x_37) ;  /* 0x0000000000183947 */ /* 0x000fea0003800000 */
[----:B---3-5:R-:W3:Y:S01]  /*1140*/  LDS R2, [UR8+0x8] ;  /* 0x00000808ff027984 */ /* 0x028ee20008000800 */
[----:B------:R-:W5:Y:S01]  /*1150*/  LDC.64 R6, c[0x0][0x390] ;  /* 0x0000e400ff067b82 */ /* 0x000f620000000a00 */
[----:B------:R-:W-:Y:S02]  /*1160*/  IMAD.MOV.U32 R3, RZ, RZ, 0x70 ;  /* 0x00000070ff037424 */ /* 0x000fe400078e00ff */
[----:B-----5:R5:W-:Y:S03]  /*1170*/  STS.64 [UR8], R6 ;  /* 0x00000006ff007988 */ /* 0x020be60008000a08 */
[----:B---3--:R-:W-:-:S05]  /*1180*/  LOP3.LUT R2, R2, 0x10, R3, 0xd8, !PT ;  /* 0x0000001002027812 */ /* 0x008fca00078ed803 */
[----:B------:R5:W-:Y:S02]  /*1190*/  STS [UR8+0x8], R2 ;  /* 0x00000802ff007988 */ /* 0x000be40008000808 */
.L_x_37:
[----:B---3--:R-:W-:Y:S05]  /*11a0*/  BSYNC.RECONVERGENT B3 ;  /* 0x0000000000037941 */ /* 0x008fea0003800200 */
.L_x_36:
[----:B------:R-:W-:Y:S04]  /*11b0*/  BSSY.RECONVERGENT B4, `(.L_x_38) ;  /* 0x0000011000047945 */ /* 0x000fe80003800200 */
[----:B------:R-:W-:Y:S04]  /*11c0*/  BSSY.RELIABLE B3, `(.L_x_39) ;  /* 0x000000e000037945 */ /* 0x000fe80003800100 */
[----:B------:R-:W-:Y:S05]  /*11d0*/  @P3 BRA `(.L_x_40) ;  /* 0x0000000000243947 */ /* 0x000fea0003800000 */
[----:B-----5:R-:W3:Y:S01]  /*11e0*/  LDS R2, [UR8+0x34] ;  /* 0x00003408ff027984 */ /* 0x020ee20008000800 */
[----:B------:R-:W-:-:S05]  /*11f0*/  IMAD.MOV.U32 R3, RZ, RZ, 0x3f000000 ;  /* 0x3f000000ff037424 */ /* 0x000fca00078e00ff */
[----:B---3--:R-:W-:-:S05]  /*1200*/  LOP3.LUT R2, R2, 0xff000000, R3, 0xb8, !PT ;  /* 0xff00000002027812 */ /* 0x008fca00078eb803 */
[----:B------:R3:W-:Y:S01]  /*1210*/  STS [UR8+0x34], R2 ;  /* 0x00003402ff007988 */ /* 0x0007e20008000808 */
[----:B------:R-:W-:Y:S05]  /*1220*/  @P3 BRA `(.L_x_41) ;  /* 0x00000000001c3947 */ /* 0x000fea0003800000 */
[----:B---3--:R-:W3:Y:S01]  /*1230*/  LDS R2, [UR8+0x38] ;  /* 0x00003808ff027984 */ /* 0x008ee20008000800 */
[----:B------:R-:W-:-:S05]  /*1240*/  IMAD.MOV.U32 R3, RZ, RZ, 0x7f ;  /* 0x0000007fff037424 */ /* 0x000fca00078e00ff */
[----:B---3--:R-:W-:-:S05]  /*1250*/  LOP3.LUT R2, R2, 0xff, R3, 0xb8, !PT ;  /* 0x000000ff02027812 */ /* 0x008fca00078eb803 */
[----:B------:R3:W-:Y:S02]  /*1260*/  STS [UR8+0x38], R2 ;  /* 0x00003802ff007988 */ /* 0x0007e40008000808 */
.L_x_40:
[----:B------:R-:W-:Y:S05]  /*1270*/  @P3 BREAK.RELIABLE B3 ;  /* 0x0000000000033942 */ /* 0x000fea0003800100 */
[----:B------:R-:W-:Y:S05]  /*1280*/  @P3 BRA `(.L_x_42) ;  /* 0x00000000000c3947 */ /* 0x000fea0003800000 */
[----:B------:R2:W-:Y:S02]  /*1290*/  STS [UR8+0x20], R5 ;  /* 0x00002005ff007988 */ /* 0x0005e40008000808 */
.L_x_41:
[----:B------:R-:W-:Y:S05]  /*12a0*/  BSYNC.RELIABLE B3 ;  /* 0x0000000000037941 */ /* 0x000fea0003800100 */
.L_x_39:
[----:B------:R2:W-:Y:S02]  /*12b0*/  @!P3 STS [UR8+0x24], R4 ;  /* 0x00002404ff00b988 */ /* 0x0005e40008000808 */
.L_x_42:
[----:B------:R-:W-:Y:S05]  /*12c0*/  BSYNC.RECONVERGENT B4 ;  /* 0x0000000000047941 */ /* 0x000fea0003800200 */
.L_x_38:
[----:B------:R-:W-:Y:S05]  /*12d0*/  WARPSYNC.ALL ;  /* 0x0000000000007948 */ /* 0x000fea0003800000 */
[----:B------:R-:W-:Y:S01]  /*12e0*/  NOP ;  /* 0x0000000000007918 */ /* 0x000fe20000000000 */
[----:B------:R-:W-:Y:S04]  /*12f0*/  BSSY.RECONVERGENT B4, `(.L_x_43) ;  /* 0x000000e000047945 */ /* 0x000fe80003800200 */
[----:B------:R-:W-:Y:S05]  /*1300*/  @P3 BRA `(.L_x_44) ;  /* 0x0000000000303947 */ /* 0x000fea0003800000 */
[----:B------:R-:W2:Y:S02]  /*1310*/  LDS R3, [UR8+0x34] ;  /* 0x00003408ff037984 */ /* 0x000ea40008000800 */
[----:B--2---:R-:W2:Y:S02]  /*1320*/  LDC.64 R4, c[0x0][0x3b8] ;  /* 0x0000ee00ff047b82 */ /* 0x004ea40000000a00 */
[----:B---3-5:R-:W3:Y:S01]  /*1330*/  LDS R2, [UR8+0x1c] ;  /* 0x00001c08ff027984 */ /* 0x028ee20008000800 */
[C---:B--2---:R-:W-:Y:S01]  /*1340*/  SHF.L.U64.HI R5, R4.reuse, 0x1, R5 ;  /* 0x0000000104057819 */ /* 0x044fe20000010205 */
[----:B------:R-:W-:-:S03]  /*1350*/  IMAD.SHL.U32 R4, R4, 0x2, RZ ;  /* 0x0000000204047824 */ /* 0x000fc600078e00ff */
[--C-:B------:R-:W-:Y:S02]  /*1360*/  SHF.R.U32.HI R7, RZ, 0x4, R5.reuse ;  /* 0x00000004ff077819 */ /* 0x100fe40000011605 */
[----:B------:R-:W-:-:S05]  /*1370*/  SHF.R.U64 R4, R4, 0x4, R5 ;  /* 0x0000000404047819 */ /* 0x000fca0000001205 */
[----:B------:R2:W-:Y:S01]  /*1380*/  STS [UR8+0xc], R4 ;  /* 0x00000c04ff007988 */ /* 0x0005e20008000808 */
[----:B------:R-:W-:Y:S02]  /*1390*/  LOP3.LUT R3, R3, 0x7, RZ, 0xb8, !PT ;  /* 0x0000000703037812 */ /* 0x000fe400078eb8ff */
[----:B---3--:R-:W-:-:S03]  /*13a0*/  LOP3.LUT R2, R2, 0xf, R7, 0xb8, !PT ;  /* 0x0000000f02027812 */ /* 0x008fc600078eb807 */
[----:B------:R2:W-:Y:S04]  /*13b0*/  STS [UR8+0x34], R3 ;  /* 0x00003403ff007988 */ /* 0x0005e80008000808 */
[----:B------:R2:W-:Y:S02]  /*13c0*/  STS [UR8+0x1c], R2 ;  /* 0x00001c02ff007988 */ /* 0x0005e40008000808 */
.L_x_44:
[----:B------:R-:W-:Y:S05]  /*13d0*/  BSYNC.RECONVERGENT B4 ;  /* 0x0000000000047941 */ /* 0x000fea0003800200 */
.L_x_43:
[----:B------:R-:W-:Y:S04]  /*13e0*/  BSSY.RECONVERGENT B5, `(.L_x_45) ;  /* 0x000001a000057945 */ /* 0x000fe80003800200 */
[----:B------:R-:W-:Y:S04]  /*13f0*/  BSSY.RELIABLE B4, `(.L_x_46) ;  /* 0x0000015000047945 */ /* 0x000fe80003800100 */
[----:B------:R-:W-:Y:S05]  /*1400*/  @P3 BRA `(.L_x_47) ;  /* 0x0000000000203947 */ /* 0x000fea0003800000 */
[----:B--23-5:R-:W2:Y:S02]  /*1410*/  LDS R2, [UR8+0x34] ;  /* 0x00003408ff027984 */ /* 0x02cea40008000800 */
[----:B--2---:R-:W-:-:S05]  /*1420*/  LOP3.LUT R2, R2, 0x38, RZ, 0xb8, !PT ;  /* 0x0000003802027812 */ /* 0x004fca00078eb8ff */
[----:B------:R2:W-:Y:S01]  /*1430*/  STS [UR8+0x34], R2 ;  /* 0x00003402ff007988 */ /* 0x0005e20008000808 */
[----:B------:R-:W-:Y:S05]  /*1440*/  @P3 BRA `(.L_x_48) ;  /* 0x0000000000203947 */ /* 0x000fea0003800000 */
[----:B--2---:R-:W2:Y:S01]  /*1450*/  LDS R2, [UR8+0x8] ;  /* 0x00000808ff027984 */ /* 0x004ea20008000800 */
[----:B------:R-:W-:-:S05]  /*1460*/  IMAD.MOV.U32 R3, RZ, RZ, 0x780 ;  /* 0x00000780ff037424 */ /* 0x000fca00078e00ff */
[----:B--2---:R-:W-:-:S05]  /*1470*/  LOP3.LUT R2, R2, 0x300, R3, 0xd8, !PT ;  /* 0x0000030002027812 */ /* 0x004fca00078ed803 */
[----:B------:R2:W-:Y:S02]  /*1480*/  STS [UR8+0x8], R2 ;  /* 0x00000802ff007988 */ /* 0x0005e40008000808 */
.L_x_47:
[----:B------:R-:W-:Y:S05]  /*1490*/  @P3 BRA `(.L_x_49) ;  /* 0x0000000000283947 */ /* 0x000fea0003800000 */
[----:B--23-5:R-:W2:Y:S02]  /*14a0*/  LDS R2, [UR8+0x8] ;  /* 0x00000808ff027984 */ /* 0x02cea40008000800 */
[----:B--2---:R-:W-:-:S05]  /*14b0*/  LOP3.LUT R2, R2, 0x1800, RZ, 0xb8, !PT ;  /* 0x0000180002027812 */ /* 0x004fca00078eb8ff */
[----:B------:R3:W-:Y:S02]  /*14c0*/  STS [UR8+0x8], R2 ;  /* 0x00000802ff007988 */ /* 0x0007e40008000808 */
.L_x_48:
[----:B------:R-:W-:Y:S05]  /*14d0*/  @P3 BREAK.RELIABLE B4 ;  /* 0x0000000000043942 */ /* 0x000fea0003800100 */
[----:B------:R-:W-:Y:S05]  /*14e0*/  @P3 BRA `(.L_x_50) ;  /* 0x0000000000243947 */ /* 0x000fea0003800000 */
[----:B--23--:R-:W2:Y:S01]  /*14f0*/  LDS R2, [UR8+0x8] ;  /* 0x00000808ff027984 */ /* 0x00cea20008000800 */
[----:B------:R-:W-:-:S05]  /*1500*/  IMAD.MOV.U32 R3, RZ, RZ, 0x6000 ;  /* 0x00006000ff037424 */ /* 0x000fca00078e00ff */
[----:B--2---:R-:W-:-:S04]  /*1510*/  LOP3.LUT R2, R2, 0x6000, R3, 0xd8, !PT ;  /* 0x0000600002027812 */ /* 0x004fc800078ed803 */
[----:B------:R-:W-:-:S05]  /*1520*/  LOP3.LUT R2, R2, 0x400000, RZ, 0xb8, !PT ;  /* 0x0040000002027812 */ /* 0x000fca00078eb8ff */
[----:B------:R2:W-:Y:S02]  /*1530*/  STS [UR8+0x8], R2 ;  /* 0x00000802ff007988 */ /* 0x0005e40008000808 */
.L_x_49:
[----:B------:R-:W-:Y:S05]  /*1540*/  BSYNC.RELIABLE B4 ;  /* 0x0000000000047941 */ /* 0x000fea0003800100 */
.L_x_46:
[----:B--23-5:R-:W2:Y:S02]  /*1550*/  @!P3 LDS R2, [UR8+0x8] ;  /* 0x00000808ff02b984 */ /* 0x02cea40008000800 */
[----:B--2---:R-:W-:-:S05]  /*1560*/  @!P3 LOP3.LUT R2, R2, 0x8000, RZ, 0xb8, !PT ;  /* 0x000080000202b812 */ /* 0x004fca00078eb8ff */
[----:B------:R5:W-:Y:S02]  /*1570*/  @!P3 STS [UR8+0x8], R2 ;  /* 0x00000802ff00b988 */ /* 0x000be40008000808 */
.L_x_50:
[----:B------:R-:W-:Y:S05]  /*1580*/  BSYNC.RECONVERGENT B5 ;  /* 0x0000000000057941 */ /* 0x000fea0003800200 */
.L_x_45:
[----:B------:R-:W-:Y:S05]  /*1590*/  WARPSYNC.ALL ;  /* 0x0000000000007948 */ /* 0x000fea0003800000 */
[----:B------:R-:W-:Y:S01]  /*15a0*/  NOP ;  /* 0x0000000000007918 */ /* 0x000fe20000000000 */
[----:B------:R-:W-:-:S04]  /*15b0*/  UIADD3 UR4, UPT, UPT, UR4, 0x100, URZ ;  /* 0x0000010004047890 */ /* 0x000fc8000fffe0ff */
[----:B------:R-:W-:-:S04]  /*15c0*/  UIADD3 UR20, UP0, UPT, UR4, UR20, URZ ;  /* 0x0000001404147290 */ /* 0x000fc8000ff1e0ff */
[----:B------:R-:W-:Y:S01]  /*15d0*/  ULEA.HI.X.SX32 UR21, UR4, UR21, 0x1, UP0 ;  /* 0x0000001504157291 */ /* 0x000fe200080f0eff */
[----:B------:R-:W-:Y:S11]  /*15e0*/  @P0 BRA `(.L_x_51) ;  /* 0x0000000000300947 */ /* 0x000ff60003800000 */
[----:B--23-5:R-:W2:Y:S01]  /*15f0*/  S2R R2, SR_LANEID ;  /* 0x0000000000027919 */ /* 0x02cea20000000000 */
[----:B------:R-:W-:Y:S05]  /*1600*/  WARPSYNC.ALL ;  /* 0x0000000000007948 */ /* 0x000fea0003800000 */
[----:B------:R-:W-:Y:S01]  /*1610*/  NOP ;  /* 0x0000000000007918 */ /* 0x000fe20000000000 */
[----:B--2---:R-:W-:-:S05]  /*1620*/  IMAD.SHL.U32 R4, R2, 0x4, RZ ;  /* 0x0000000402047824 */ /* 0x004fca00078e00ff */
[----:B------:R-:W2:Y:S01]  /*1630*/  LDS R5, [R4+UR8] ;  /* 0x0000000804057984 */ /* 0x000ea20008000800 */
[----:B------:R-:W-:-:S05]  /*1640*/  IADD3 R2, P1, PT, R4, UR20, RZ ;  /* 0x0000001404027c10 */ /* 0x000fca000ff3e0ff */
[----:B------:R-:W-:-:S05]  /*1650*/  IMAD.X R3, RZ, RZ, UR21, P1 ;  /* 0x00000015ff037e24 */ /* 0x000fca00088e06ff */
[----:B--2---:R2:W3:Y:S01]  /*1660*/  ATOMG.E.EXCH.STRONG.GPU PT, RZ, [R2], R5 ;  /* 0x0000000502ff73a8 */ /* 0x0044e200041ee100 */
[----:B------:R-:W-:-:S04]  /*1670*/  DEPBAR {5,4,3,2,1,0} ;  /* 0x0000003f0000791a */ /* 0x000fc80000000000 */
[----:B------:R-:W5:Y:S02]  /*1680*/  CCTL.E.C.LDCU.IV.DEEP [UR20] ;  /* 0x0000000014007540 */ /* 0x000f640009c08000 */
[----:B-----5:R2:W-:Y:S01]  /*1690*/  UTMACCTL.IV [UR20] ;  /* 0x00000000140079b9 */ /* 0x0205e20008000000 */
[----:B------:R-:W-:Y:S01]  /*16a0*/  NOP ;  /* 0x0000000000007918 */ /* 0x000fe20000000000 */
.L_x_51:
[----:B------:R-:W-:Y:S05]  /*16b0*/  @P0 BRA `(.L_x_52) ;  /* 0x00000000000c0947 */ /* 0x000fea0003800000 */
[----:B------:R0:W-:Y:S01]  /*16c0*/  UTMACMDFLUSH ;  /* 0x00000000000079b7 */ /* 0x0001e20000000000 */
[----:B------:R-:W-:Y:S05]  /*16d0*/  @P0 BRA `(.L_x_52) ;  /* 0x0000000000040947 */ /* 0x000fea0003800000 */
[----:B------:R-:W-:-:S04]  /*16e0*/  DEPBAR.LE SB0, 0x0 ;  /* 0x000080000000791a */ /* 0x000fc80000000000 */
.L_x_52:
[----:B------:R-:W-:Y:S05]  /*16f0*/  WARPSYNC.ALL ;  /* 0x0000000000007948 */ /* 0x000fea0003800000 */
[----:B------:R-:W-:Y:S01]  /*1700*/  NOP ;  /* 0x0000000000007918 */ /* 0x000fe20000000000 */
[----:B---3--:R-:W-:Y:S01]  /*1710*/  BAR.SYNC.DEFER_BLOCKING 0x0 ;  /* 0x0000000000007b1d */ /* 0x008fe20000010000 */
[----:B--2--5:R-:W-:Y:S01]  /*1720*/  SHF.R.U32.HI R2, RZ, 0x5, R0 ;  /* 0x00000005ff027819 */ /* 0x024fe20000011600 */
[----:B------:R-:W-:Y:S01]  /*1730*/  UIADD3 UR12, UPT, UPT, UR8, 0x18010, URZ ;  /* 0x00018010080c7890 */ /* 0x000fe2000fffe0ff */
[----:B------:R-:W-:Y:S01]  /*1740*/  ISETP.GE.AND P0, PT, R13, 0x1, PT ;  /* 0x000000010d00780c */ /* 0x000fe20003f06270 */
[----:B------:R-:W-:Y:S01]  /*1750*/  USHF.L.U32 UR15, UR7, 0x7, URZ ;  /* 0x00000007070f7899 */ /* 0x000fe200080006ff */
[----:B------:R-:W-:Y:S01]  /*1760*/  R2UR UR22, R2 ;  /* 0x00000000021672ca */ /* 0x000fe200000e0000 */
[----:B------:R-:W-:Y:S01]  /*1770*/  VOTEU.ALL UP0, P3 ;  /* 0x0000000000ff7886 */ /* 0x000fe20001800000 */
[----:B------:R-:W-:Y:S01]  /*1780*/  UMOV UR4, 0x1 ;  /* 0x0000000100047882 */ /* 0x000fe20000000000 */
[----:B------:R-:W-:Y:S01]  /*1790*/  VOTEU.ALL UP1, P3 ;  /* 0x0000000000ff7886 */ /* 0x000fe20001820000 */
[----:B------:R-:W-:Y:S01]  /*17a0*/  USHF.L.U32 UR19, UR19, 0x8, URZ ;  /* 0x0000000813137899 */ /* 0x000fe200080006ff */
[----:B------:R-:W-:Y:S01]  /*17b0*/  BSSY.RECONVERGENT B5, `(.L_x_53) ;  /* 0x0000018000057945 */ /* 0x000fe20003800200 */
[----:B------:R-:W-:-:S04]  /*17c0*/  @!UP0 UIADD3 UR10, UPT, UPT, -UR4, 0x100000, URZ ;  /* 0x00100000040a8890 */ /* 0x000fc8000fffe1ff */
[----:B------:R-:W-:Y:S02]  /*17d0*/  @!UP0 USHF.L.U32 UR11, UR10, 0xb, URZ ;  /* 0x0000000b0a0b8899 */ /* 0x000fe400080006ff */
[----:B------:R-:W-:Y:S02]  /*17e0*/  @!UP0 USHF.L.U32 UR10, UR10, 0x1, URZ ;  /* 0x000000010a0a8899 */ /* 0x000fe400080006ff */
[----:B------:R-:W-:-:S04]  /*17f0*/  @!UP0 UIADD3 UR4, UPT, UPT, -UR4, 0x100000, URZ ;  /* 0x0010000004048890 */ /* 0x000fc8000fffe1ff */
[----:B------:R-:W-:Y:S02]  /*1800*/  @!UP0 USHF.L.U32 UR5, UR4, 0xb, URZ ;  /* 0x0000000b04058899 */ /* 0x000fe400080006ff */
[----:B------:R-:W-:Y:S01]  /*1810*/  @!UP0 USHF.L.U32 UR4, UR4, 0x1, URZ ;  /* 0x0000000104048899 */ /* 0x000fe200080006ff */
[----:B------:R-:W-:Y:S01]  /*1820*/  VOTEU.ALL UP0, P3 ;  /* 0x0000000000ff7886 */ /* 0x000fe20001800000 */
[----:B------:R-:W2:Y:S04]  /*1830*/  FENCE.VIEW.ASYNC.S ;  /* 0x00000000000073c6 */ /* 0x000ea80000000000 */
[----:B--2---:R2:W3:Y:S06]  /*1840*/  @!UP0 SYNCS.EXCH.64 URZ, [UR8+0x18000], UR10 ;  /* 0x0180000a08ff85b2 */ /* 0x0044ec0008000100 */
[----:B------:R2:W3:Y:S02]  /*1850*/  @!UP1 SYNCS.EXCH.64 URZ, [UR8+0x18010], UR4 ;  /* 0x0180100408ff95b2 */ /* 0x0004e40008000100 */
[----:B---3--:R-:W-:Y:S06]  /*1860*/  BAR.SYNC.DEFER_BLOCKING 0x0 ;  /* 0x0000000000007b1d */ /* 0x008fec0000010000 */
[----:B------:R-:W-:Y:S05]  /*1870*/  @P3 BRA `(.L_x_54) ;  /* 0x00000000002c3947 */ /* 0x000fea0003800000 */
[----:B--2---:R-:W-:Y:S02]  /*1880*/  UMOV UR4, 0x1 ;  /* 0x0000000100047882 */ /* 0x004fe40000000000 */
[----:B------:R-:W-:-:S04]  /*1890*/  UIADD3 UR10, UPT, UPT, -UR4, 0x100000, URZ ;  /* 0x00100000040a7890 */ /* 0x000fc8000fffe1ff */
[----:B------:R-:W-:Y:S02]  /*18a0*/  USHF.L.U32 UR11, UR10, 0xb, URZ ;  /* 0x0000000b0a0b7899 */ /* 0x000fe400080006ff */
[----:B------:R-:W-:Y:S02]  /*18b0*/  USHF.L.U32 UR10, UR10, 0x1, URZ ;  /* 0x000000010a0a7899 */ /* 0x000fe400080006ff */
[----:B------:R-:W-:-:S04]  /*18c0*/  UIADD3 UR4, UPT, UPT, -UR4, 0x100000, URZ ;  /* 0x0010000004047890 */ /* 0x000fc8000fffe1ff */
[----:B------:R-:W-:Y:S02]  /*18d0*/  USHF.L.U32 UR5, UR4, 0xb, URZ ;  /* 0x0000000b04057899 */ /* 0x000fe400080006ff */
[----:B------:R-:W-:Y:S01]  /*18e0*/  USHF.L.U32 UR4, UR4, 0x1, URZ ;  /* 0x0000000104047899 */ /* 0x000fe200080006ff */
[----:B------:R-:W2:Y:S03]  /*18f0*/  FENCE.VIEW.ASYNC.S ;  /* 0x00000000000073c6 */ /* 0x000ea60000000000 */
[----:B--2---:R3:W5:Y:S08]  /*1900*/  SYNCS.EXCH.64 URZ, [UR8+0x18008], UR10 ;  /* 0x0180080a08ff75b2 */ /* 0x0047700008000100 */
[----:B------:R3:W2:Y:S02]  /*1910*/  SYNCS.EXCH.64 URZ, [UR8+0x18018], UR4 ;  /* 0x0180180408ff75b2 */ /* 0x0006a40008000100 */
[----:B---3--:R-:W-:Y:S01]  /*1920*/  NOP ;  /* 0x0000000000007918 */ /* 0x008fe20000000000 */
.L_x_54:
[----:B--2---:R-:W-:Y:S05]  /*1930*/  BSYNC.RECONVERGENT B5 ;  /* 0x0000000000057941 */ /* 0x004fea0003800200 */
.L_x_53:
[----:B------:R-:W-:Y:S05]  /*1940*/  @!P0 BRA `(.L_x_55) ;  /* 0x0000000800788947 */ /* 0x000fea0003800000 */
[----:B-----5:R-:W-:Y:S01]  /*1950*/  BAR.SYNC.DEFER_BLOCKING 0x0 ;  /* 0x0000000000007b1d */ /* 0x020fe20000010000 */
[----:B------:R-:W-:Y:S01]  /*1960*/  ELECT P1, URZ, PT ;  /* 0x0000000000ff782f */ /* 0x000fe20003820000 */
[----:B------:R-:W-:Y:S01]  /*1970*/  @!P3 IMAD.MOV.U32 R2, RZ, RZ, 0xc000 ;  /* 0x0000c000ff02b424 */ /* 0x000fe200078e00ff */
[----:B------:R-:W-:Y:S02]  /*1980*/  UIADD3 UR4, UPT, UPT, UR8, 0x10000, URZ ;  /* 0x0001000008047890 */ /* 0x000fe4000fffe0ff */
[----:B------:R-:W-:Y:S01]  /*1990*/  ISETP.LT.U32.AND P1, PT, R10, 0x20, P1 ;  /* 0x000000200a00780c */ /* 0x000fe20000f21070 */
[----:B------:R-:W-:Y:S01]  /*19a0*/  UMOV UR7, UR15 ;  /* 0x0000000f00077c82 */ /* 0x000fe20008000000 */
[----:B------:R-:W-:Y:S01]  /*19b0*/  ELECT P0, URZ, PT ;  /* 0x0000000000ff782f */ /* 0x000fe20003800000 */
[----:B------:R-:W-:-:S03]  /*19c0*/  UMOV UR11, UR19 ;  /* 0x00000013000b7c82 */ /* 0x000fc60008000000 */
[----:B------:R-:W-:-:S07]  /*19d0*/  ISETP.LT.U32.AND P0, PT, R10, 0x20, P0 ;  /* 0x000000200a00780c */ /* 0x000fce0000701070 */
[----:B------:R-:W-:Y:S01]  /*19e0*/  VOTEU.ANY UP0, P1 ;  /* 0x0000000000ff7886 */ /* 0x000fe20000800100 */
[----:B------:R-:W-:-:S04]  /*19f0*/  VOTEU.ANY UP2, P1 ;  /* 0x0000000000ff7886 */ /* 0x000fc80000840100 */
[----:B------:R-:W-:Y:S02]  /*1a00*/  @UP0 UIADD3 UR5, UPT, UPT, UR8, 0x18000, URZ ;  /* 0x0001800008050890 */ /* 0x000fe4000fffe0ff */
[----:B------:R2:W-:Y:S01]  /*1a10*/  @!P3 SYNCS.ARRIVE.TRANS64 RZ, [UR8+0x18000], R2 ;  /* 0x01800002ffffb9a7 */ /* 0x0005e20008000008 */
[----:B------:R-:W-:Y:S01]  /*1a20*/  @UP0 UMOV UR6, URZ ;  /* 0x000000ff00060c82 */ /* 0x000fe20008000000 */
[----:B------:R-:W-:Y:S01]  /*1a30*/  BAR.SYNC.DEFER_BLOCKING 0x0 ;  /* 0x0000000000007b1d */ /* 0x000fe20000010000 */
[----:B------:R-:W-:-:S05]  /*1a40*/  UISETP.NE.U32.AND UP0, UPT, UR22, URZ, UPT ;  /* 0x000000ff1600728c */ /* 0x000fca000bf05070 */
[----:B------:R-:W-:Y:S01]  /*1a50*/  VOTEU.ANY UP1, P0 ;  /* 0x0000000000ff7886 */ /* 0x000fe20000020100 */
[----:B------:R-:W-:-:S04]  /*1a60*/  VOTEU.ANY UP3, P0 ;  /* 0x0000000000ff7886 */ /* 0x000fc80000060100 */
[----:B------:R-:W-:Y:S01]  /*1a70*/  @UP1 UIADD3 UR9, UPT, UPT, UR8, 0x18000, URZ ;  /* 0x0001800008091890 */ /* 0x000fe2000fffe0ff */
[----:B------:R-:W-:Y:S01]  /*1a80*/  @UP1 UMOV UR10, URZ ;  /* 0x000000ff000a1c82 */ /* 0x000fe20008000000 */
[----:B------:R2:W-:Y:S01]  /*1a90*/  @UP2 UTMALDG.2D [UR4], [UR24] ;  /* 0x00000004180025b4 */ /* 0x0005e20008008000 */
[----:B------:R3:W-:Y:S06]  /*1aa0*/  MEMBAR.ALL.CTA ;  /* 0x0000000000007992 */ /* 0x0007ec0000008000 */
[----:B---3--:R-:W3:Y:S02]  /*1ab0*/  FENCE.VIEW.ASYNC.S ;  /* 0x00000000000073c6 */ /* 0x008ee40000000000 */
[----:B---3--:R-:W-:Y:S06]  /*1ac0*/  BAR.SYNC.DEFER_BLOCKING 0x0 ;  /* 0x0000000000007b1d */ /* 0x008fec0000010000 */
[----:B------:R2:W-:Y:S02]  /*1ad0*/  @UP3 UTMALDG.2D [UR8], [UR26] ;  /* 0x000000081a0035b4 */ /* 0x0005e40008008000 */
[----:B------:R-:W-:Y:S06]  /*1ae0*/  BAR.SYNC.DEFER_BLOCKING 0x0 ;  /* 0x0000000000007b1d */ /* 0x000fec0000010000 */
[----:B------:R-:W3:Y:S02]  /*1af0*/  SYNCS.PHASECHK.TRANS64.TRYWAIT P0, [UR8+0x18000], RZ ;  /* 0x018000ffff0075a7 */ /* 0x000ee40008001108 */
[----:B--23--:R-:W-:Y:S05]  /*1b00*/  @!P0 BRA `(.L_x_56) ;  /* 0x0000001400dc8947 */ /* 0x00cfea0003800000 */
.L_x_70:
[----:B------:R-:W-:Y:S05]  /*1b10*/  BRA.U UP0, `(.L_x_57) ;  /* 0x0000000100747547 */ /* 0x000fea000b800000 */
[----:B------:R-:W-:Y:S02]  /*1b20*/  USHF.R.U32.HI UR6, URZ, 0x4, UR4 ;  /* 0x00000004ff067899 */ /* 0x000fe40008011604 */
[----:B------:R-:W-:Y:S02]  /*1b30*/  USHF.R.U32.HI UR10, URZ, 0x4, UR8 ;  /* 0x00000004ff0a7899 */ /* 0x000fe40008011608 */
[----:B------:R-:W-:Y:S02]  /*1b40*/  USGXT.U32 UR6, UR6, 0xe ;  /* 0x0000000e0606789a */ /* 0x000fe40008000000 */
[----:B------:R-:W-:Y:S02]  /*1b50*/  USGXT.U32 UR10, UR10, 0xe ;  /* 0x0000000e0a0a789a */ /* 0x000fe40008000000 */
[----:B------:R-:W-:Y:S02]  /*1b60*/  UIADD3 UR32, UP0, UPT, UR6, 0x2, URZ ;  /* 0x0000000206207890 */ /* 0x000fe4000ff1e0ff */
[----:B------:R-:W-:Y:S01]  /*1b70*/  UIADD3 UR34, UP1, UPT, UR10, 0x2, URZ ;  /* 0x000000020a227890 */ /* 0x000fe2000ff3e0ff */
[----:B------:R-:W-:Y:S01]  /*1b80*/  UMOV UR4, URZ ;  /* 0x000000ff00047c82 */ /* 0x000fe20008000000 */
[----:B------:R-:W-:Y:S01]  /*1b90*/  UMOV UR5, URZ ;  /* 0x000000ff00057c82 */ /* 0x000fe20008000000 */
[----:B------:R-:W-:-:S02]  /*1ba0*/  UIADD3.X UR33, UPT, UPT, UR4, 0x40004040, URZ, UP0, !UPT ;  /* 0x4000404004217890 */ /* 0x000fc400087fe4ff */
[----:B------:R-:W-:Y:S02]  /*1bb0*/  UIADD3.X UR35, UPT, UPT, UR5, 0x40004040, URZ, UP1, !UPT ;  /* 0x4000404005237890 */ /* 0x000fe40008ffe4ff */
[----:B------:R-:W-:Y:S02]  /*1bc0*/  UIADD3.64 UR4, UPT, UPT, UR32, 0x2, URZ ;  /* 0x0000000220047897 */ /* 0x000fe4000fffe0ff */
[----:B------:R-:W-:Y:S02]  /*1bd0*/  UIADD3.64 UR16, UPT, UPT, UR34, 0x2, URZ ;  /* 0x0000000222107897 */ /* 0x000fe4000fffe0ff */
[----:B------:R-:W-:Y:S02]  /*1be0*/  UIADD3.64 UR28, UPT, UPT, UR32, 0x4, URZ ;  /* 0x00000004201c7897 */ /* 0x000fe4000fffe0ff */
[----:B------:R-:W-:Y:S01]  /*1bf0*/  UIADD3.64 UR30, UPT, UPT, UR34, 0x4, URZ ;  /* 0x00000004221e7897 */ /* 0x000fe2000fffe0ff */
[----:B------:R-:W-:Y:S01]  /*1c00*/  UMOV UR36, 0x0 ;  /* 0x0000000000247882 */ /* 0x000fe20000000000 */
[----:B------:R-:W-:Y:S01]  /*1c10*/  UMOV UR37, 0x8400010 ;  /* 0x0840001000257882 */ /* 0x000fe20000000000 */
[----:B------:R-:W-:Y:S01]  /*1c20*/  UMOV UR7, 0x40004040 ;  /* 0x4000404000077882 */ /* 0x000fe20000000000 */
[----:B------:R-:W-:Y:S01]  /*1c30*/  UMOV UR11, 0x40004040 ;  /* 0x40004040000b7882 */ /* 0x000fe20000000000 */
[----:B------:R-:W-:Y:S01]  /*1c40*/  UMOV UR38, 0x0 ;  /* 0x0000000000267882 */ /* 0x000fe20000000000 */
[----:B------:R-:W-:Y:S01]  /*1c50*/  UMOV UR39, 0x8400010 ;  /* 0x0840001000277882 */ /* 0x000fe20000000000 */
[----:B------:R-:W-:Y:S01]  /*1c60*/  UMOV UR40, 0x0 ;  /* 0x0000000000287882 */ /* 0x000fe20000000000 */
[----:B------:R-:W-:Y:S01]  /*1c70*/  UMOV UR41, 0x8400010 ;  /* 0x0840001000297882 */ /* 0x000fe20000000000 */
[----:B------:R2:W-:Y:S01]  /*1c80*/  UTCHMMA gdesc[UR6], gdesc[UR10], tmem[UR23], tmem[UR36], idesc[UR37], !UPT ;  /* 0x00ff240a060075ea */ /* 0x0005e2000f800017 */
[----:B------:R-:W-:Y:S01]  /*1c90*/  UMOV UR42, 0x0 ;  /* 0x00000000002a7882 */ /* 0x000fe20000000000 */
[----:B------:R-:W-:Y:S01]  /*1ca0*/  UMOV UR43, 0x8400010 ;  /* 0x08400010002b7882 */ /* 0x000fe20000000000 */
[----:B------:R2:W-:Y:S01]  /*1cb0*/  UTCHMMA gdesc[UR32], gdesc[UR34], tmem[UR23], tmem[UR38], idesc[UR39], UPT ;  /* 0x00ff2622200075ea */ /* 0x0005e2000b800017 */
[----:B------:R2:W-:Y:S01]  /*1cc0*/  UTCHMMA gdesc[UR4], gdesc[UR16], tmem[UR23], tmem[UR40], idesc[UR41], UPT ;  /* 0x00ff2810040075ea */ /* 0x0005e2000b800017 */
[----:B------:R2:W-:Y:S01]  /*1cd0*/  UTCHMMA gdesc[UR28], gdesc[UR30], tmem[UR23], tmem[UR42], idesc[UR43], UPT ;  /* 0x00ff2a1e1c0075ea */ /* 0x0005e2000b800017 */
[----:B------:R-:W-:Y:S01]  /*1ce0*/  NOP ;  /* 0x0000000000007918 */ /* 0x000fe20000000000 */
.L_x_57:
[----:B------:R-:W-:Y:S01]  /*1cf0*/  ELECT P0, URZ, PT ;  /* 0x0000000000ff782f */ /* 0x000fe20003800000 */
[----:B--2---:R-:W-:Y:S01]  /*1d00*/  UMOV UR4, UR12 ;  /* 0x0000000c00047c82 */ /* 0x004fe20008000000 */
[----:B------:R-:W-:Y:S02]  /*1d10*/  UMOV UR5, URZ ;  /* 0x000000ff00057c82 */ /* 0x000fe40008000000 */
[----:B------:R-:W-:-:S13]  /*1d20*/  ISETP.LT.U32.AND P0, PT, R10, 0x20, P0 ;  /* 0x000000200a00780c */ /* 0x000fda0000701070 */
[----:B------:R-:W-:Y:S01]  /*1d30*/  VOTEU.ANY UP0, P0 ;  /* 0x0000000000ff7886 */ /* 0x000fe20000000100 */
[----:B------:R-:W-:Y:S01]  /*1d40*/  VOTEU.ANY UP1, P0 ;  /* 0x0000000000ff7886 */ /* 0x000fe20000020100 */
[----:B------:R-:W-:-:S03]  /*1d50*/  ISETP.GE.U32.AND P0, PT, R13, 0x41, PT ;  /* 0x000000410d00780c */ /* 0x000fc60003f06070 */
[----:B------:R-:W-:Y:S02]  /*1d60*/  @UP0 UMOV UR4, UR4 ;  /* 0x0000000400040c82 */ /* 0x000fe40008000000 */
[----:B------:R2:W-:Y:S01]  /*1d70*/  @UP1 UTCBAR [UR4], URZ ;  /* 0x000000ff040013e9 */ /* 0x0005e200080000ff */
[----:B------:R-:W-:Y:S06]  /*1d80*/  BAR.SYNC.DEFER_BLOCKING 0x0 ;  /* 0x0000000000007b1d */ /* 0x000fec0000010000 */
[----:B------:R-:W3:Y:S02]  /*1d90*/  SYNCS.PHASECHK.TRANS64.TRYWAIT P1, [UR8+0x18010], RZ ;  /* 0x018010ffff0075a7 */ /* 0x000ee40008021108 */
[----:B--23--:R-:W-:Y:S05]  /*1da0*/  @!P1 BRA `(.L_x_58) ;  /* 0x0000001400409947 */ /* 0x00cfea0003800000 */
.L_x_71:
[----:B------:R-:W-:Y:S01]  /*1db0*/  UMOV UR4, URZ ;  /* 0x000000ff00047c82 */ /* 0x000fe20008000000 */
[----:B------:R-:W-:Y:S05]  /*1dc0*/  @!P0 BRA `(.L_x_55) ;  /* 0x0000000400588947 */ /* 0x000fea0003800000 */
[----:B------:R-:W2:Y:S01]  /*1dd0*/  LDCU UR29, c[0x0][0x3a0] ;  /* 0x00007400ff1d77ac */ /* 0x000ea20008000800 */
[----:B------:R-:W-:Y:S01]  /*1de0*/  UMOV UR9, 0x1 ;  /* 0x0000000100097882 */ /* 0x000fe20000000000 */
[----:B------:R-:W-:-:S05]  /*1df0*/  UMOV UR14, 0x40 ;  /* 0x00000040000e7882 */ /* 0x000fca0000000000 */
.L_x_62:
[----:B------:R-:W-:Y:S01]  /*1e00*/  BAR.SYNC.DEFER_BLOCKING 0x0 ;  /* 0x0000000000007b1d */ /* 0x000fe20000010000 */
[----:B------:R-:W-:Y:S01]  /*1e10*/  ULEA UR28, UR9, UR8, 0x3 ;  /* 0x00000008091c7291 */ /* 0x000fe2000f8e18ff */
[----:B------:R-:W-:Y:S01]  /*1e20*/  @!P3 IMAD.MOV.U32 R2, RZ, RZ, 0xc000 ;  /* 0x0000c000ff02b424 */ /* 0x000fe200078e00ff */
[----:B------:R-:W-:Y:S01]  /*1e30*/  ELECT P1, URZ, PT ;  /* 0x0000000000ff782f */ /* 0x000fe20003820000 */
[----:B------:R-:W-:-:S03]  /*1e40*/  ULEA UR12, UR9, UR8, 0xe ;  /* 0x00000008090c7291 */ /* 0x000fc6000f8e70ff */
[----:B------:R-:W-:Y:S02]  /*1e50*/  ISETP.LT.U32.AND P1, PT, R10, 0x20, P1 ;  /* 0x000000200a00780c */ /* 0x000fe40000f21070 */
[----:B------:R-:W-:Y:S01]  /*1e60*/  ELECT P0, URZ, PT ;  /* 0x0000000000ff782f */ /* 0x000fe20003800000 */
[----:B------:R-:W-:-:S03]  /*1e70*/  UIADD3 UR12, UPT, UPT, UR12, 0x10000, URZ ;  /* 0x000100000c0c7890 */ /* 0x000fc6000fffe0ff */
[----:B------:R-:W-:Y:S01]  /*1e80*/  ISETP.LT.U32.AND P0, PT, R10, 0x20, P0 ;  /* 0x000000200a00780c */ /* 0x000fe20000701070 */
[----:B------:R-:W-:Y:S01]  /*1e90*/  ULEA UR16, UR9, UR8, 0xf ;  /* 0x0000000809107291 */ /* 0x000fe2000f8e78ff */
[----:B------:R-:W-:Y:S01]  /*1ea0*/  UMOV UR18, UR14 ;  /* 0x0000000e00127c82 */ /* 0x000fe20008000000 */
[----:B------:R-:W-:-:S04]  /*1eb0*/  USHF.L.U32 UR5, UR4, 0x1f, URZ ;  /* 0x0000001f04057899 */ /* 0x000fc800080006ff */
[----:B------:R-:W-:Y:S01]  /*1ec0*/  VOTEU.ANY UP0, P1 ;  /* 0x0000000000ff7886 */ /* 0x000fe20000800100 */
[----:B------:R3:W-:Y:S04]  /*1ed0*/  @!P3 SYNCS.ARRIVE.TRANS64 RZ, [UR28+0x18000], R2 ;  /* 0x01800002ffffb9a7 */ /* 0x0007e8000800001c */
[----:B------:R-:W-:Y:S01]  /*1ee0*/  @UP0 UIADD3 UR13, UPT, UPT, UR28, 0x18000, URZ ;  /* 0x000180001c0d0890 */ /* 0x000fe2000fffe0ff */
[----:B------:R-:W-:Y:S01]  /*1ef0*/  VOTEU.ANY UP0, P1 ;  /* 0x0000000000ff7886 */ /* 0x000fe20000800100 */
[----:B------:R-:W-:Y:S01]  /*1f00*/  BAR.SYNC.DEFER_BLOCKING 0x0 ;  /* 0x0000000000007b1d */ /* 0x000fe20000010000 */
[----:B---3--:R-:W-:-:S05]  /*1f10*/  IMAD.U32 R2, RZ, RZ, UR5 ;  /* 0x00000005ff027e24 */ /* 0x008fca000f8e00ff */
[----:B------:R-:W-:-:S05]  /*1f20*/  VOTEU.ANY UP1, P0 ;  /* 0x0000000000ff7886 */ /* 0x000fca0000020100 */
[----:B------:R-:W-:Y:S01]  /*1f30*/  @UP1 UIADD3 UR17, UPT, UPT, UR28, 0x18000, URZ ;  /* 0x000180001c111890 */ /* 0x000fe2000fffe0ff */
[----:B------:R-:W-:Y:S01]  /*1f40*/  VOTEU.ANY UP1, P0 ;  /* 0x0000000000ff7886 */ /* 0x000fe20000020100 */
[----:B------:R3:W-:Y:S01]  /*1f50*/  @UP0 UTMALDG.2D [UR12], [UR24] ;  /* 0x0000000c180005b4 */ /* 0x0007e20008008000 */
[----:B------:R-:W-:Y:S01]  /*1f60*/  UISETP.NE.U32.AND UP0, UPT, UR22, URZ, UPT ;  /* 0x000000ff1600728c */ /* 0x000fe2000bf05070 */
[----:B------:R5:W-:Y:S06]  /*1f70*/  MEMBAR.ALL.CTA ;  /* 0x0000000000007992 */ /* 0x000bec0000008000 */
[----:B-----5:R-:W5:Y:S02]  /*1f80*/  FENCE.VIEW.ASYNC.S ;  /* 0x00000000000073c6 */ /* 0x020f640000000000 */
[----:B-----5:R-:W-:Y:S06]  /*1f90*/  BAR.SYNC.DEFER_BLOCKING 0x0 ;  /* 0x0000000000007b1d */ /* 0x020fec0000010000 */
[----:B------:R3:W-:Y:S02]  /*1fa0*/  @UP1 UTMALDG.2D [UR16], [UR26] ;  /* 0x000000101a0015b4 */ /* 0x0007e40008008000 */
[----:B------:R-:W-:Y:S06]  /*1fb0*/  BAR.SYNC.DEFER_BLOCKING 0x0 ;  /* 0x0000000000007b1d */ /* 0x000fec0000010000 */
[----:B------:R-:W5:Y:S02]  /*1fc0*/  SYNCS.PHASECHK.TRANS64.TRYWAIT P0, [UR28+0x18000], R2 ;  /* 0x01800002ff0075a7 */ /* 0x000f64000800111c */
[----:B---3-5:R-:W-:Y:S05]  /*1fd0*/  @!P0 BRA `(.L_x_59) ;  /* 0x0000001000c08947 */ /* 0x028fea0003800000 */
.L_x_72:
        /* <DEDUP_REMOVED lines=11> */
[----:B------:R-:W-:Y:S02]  /*2090*/  UIADD3 UR6, UP0, UPT, UR16, 0x2, URZ ;  /* 0x0000000210067890 */ /* 0x000fe4000ff1e0ff */
[----:B------:R-:W-:Y:S02]  /*20a0*/  UIADD3 UR32, UP1, UPT, UR30, 0x2, URZ ;  /* 0x000000021e207890 */ /* 0x000fe4000ff3e0ff */
[----:B------:R-:W-:Y:S02]  /*20b0*/  UIADD3 UR34, UP2, UPT, UR16, 0x4, URZ ;  /* 0x0000000410227890 */ /* 0x000fe4000ff5e0ff */
[----:B------:R-:W-:Y:S02]  /*20c0*/  UIADD3 UR36, UP3, UPT, UR30, 0x4, URZ ;  /* 0x000000041e247890 */ /* 0x000fe4000ff7e0ff */
[----:B------:R-:W-:-:S02]  /*20d0*/  UIADD3.X UR7, UPT, UPT, UR17, URZ, URZ, UP0, !UPT ;  /* 0x000000ff11077290 */ /* 0x000fc400087fe4ff */
[----:B------:R-:W-:Y:S02]  /*20e0*/  UIADD3.X UR33, UPT, UPT, UR31, URZ, URZ, UP1, !UPT ;  /* 0x000000ff1f217290 */ /* 0x000fe40008ffe4ff */
[----:B------:R-:W-:Y:S02]  /*20f0*/  UIADD3.X UR35, UPT, UPT, UR17, URZ, URZ, UP2, !UPT ;  /* 0x000000ff11237290 */ /* 0x000fe400097fe4ff */
[----:B------:R-:W-:Y:S01]  /*2100*/  UIADD3.X UR37, UPT, UPT, UR31, URZ, URZ, UP3, !UPT ;  /* 0x000000ff1f257290 */ /* 0x000fe20009ffe4ff */
        /* <DEDUP_REMOVED lines=8> */
[----:B------:R3:W-:Y:S01]  /*2190*/  UTCHMMA gdesc[UR10], gdesc[UR12], tmem[UR23], tmem[UR38], idesc[UR39], UPT ;  /* 0x00ff260c0a0075ea */ /* 0x0007e2000b800017 */
[----:B------:R-:W-:Y:S01]  /*21a0*/  UMOV UR44, 0x0 ;  /* 0x00000000002c7882 */ /* 0x000fe20000000000 */
[----:B------:R-:W-:Y:S01]  /*21b0*/  UMOV UR45, 0x8400010 ;  /* 0x08400010002d7882 */ /* 0x000fe20000000000 */
[----:B------:R3:W-:Y:S01]  /*21c0*/  UTCHMMA gdesc[UR16], gdesc[UR30], tmem[UR23], tmem[UR40], idesc[UR41], UPT ;  /* 0x00ff281e100075ea */ /* 0x0007e2000b800017 */
[----:B------:R3:W-:Y:S01]  /*21d0*/  UTCHMMA gdesc[UR6], gdesc[UR32], tmem[UR23], tmem[UR42], idesc[UR43], UPT ;  /* 0x00ff2a20060075ea */ /* 0x0007e2000b800017 */
[----:B------:R3:W-:Y:S01]  /*21e0*/  UTCHMMA gdesc[UR34], gdesc[UR36], tmem[UR23], tmem[UR44], idesc[UR45], UPT ;  /* 0x00ff2c24220075ea */ /* 0x0007e2000b800017 */
[----:B------:R-:W-:Y:S01]  /*21f0*/  NOP ;  /* 0x0000000000007918 */ /* 0x000fe20000000000 */
.L_x_60:
[----:B------:R-:W-:Y:S01]  /*2200*/  ELECT P0, URZ, PT ;  /* 0x0000000000ff782f */ /* 0x000fe20003800000 */
[----:B---3--:R-:W-:-:S03]  /*2210*/  UIADD3 UR6, UPT, UPT, UR28, 0x18010, URZ ;  /* 0x000180101c067890 */ /* 0x008fc6000fffe0ff */
[----:B------:R-:W-:Y:S01]  /*2220*/  ISETP.LT.U32.AND P0, PT, R10, 0x20, P0 ;  /* 0x000000200a00780c */ /* 0x000fe20000701070 */
[----:B------:R-:W-:-:S12]  /*2230*/  UMOV UR7, URZ ;  /* 0x000000ff00077c82 */ /* 0x000fd80008000000 */
[----:B------:R-:W-:Y:S01]  /*2240*/  VOTEU.ANY UP0, P0 ;  /* 0x0000000000ff7886 */ /* 0x000fe20000000100 */
[----:B------:R-:W-:-:S04]  /*2250*/  VOTEU.ANY UP1, P0 ;  /* 0x0000000000ff7886 */ /* 0x000fc80000020100 */
[----:B------:R-:W-:Y:S02]  /*2260*/  @UP0 UMOV UR6, UR6 ;  /* 0x0000000600060c82 */ /* 0x000fe40008000000 */
[----:B------:R3:W-:Y:S01]  /*2270*/  @UP1 UTCBAR [UR6], URZ ;  /* 0x000000ff060013e9 */ /* 0x0007e200080000ff */
[----:B------:R-:W-:Y:S06]  /*2280*/  BAR.SYNC.DEFER_BLOCKING 0x0 ;  /* 0x0000000000007b1d */ /* 0x000fec0000010000 */
[----:B------:R-:W5:Y:S02]  /*2290*/  SYNCS.PHASECHK.TRANS64.TRYWAIT P0, [UR28+0x18010], R2 ;  /* 0x01801002ff0075a7 */ /* 0x000f64000800111c */
[----:B---3-5:R-:W-:Y:S05]  /*22a0*/  @!P0 BRA `(.L_x_61) ;  /* 0x0000001000188947 */ /* 0x028fea0003800000 */
.L_x_73:
[----:B------:R-:W-:Y:S02]  /*22b0*/  UIADD3 UR9, UPT, UPT, UR9, 0x1, URZ ;  /* 0x0000000109097890 */ /* 0x000fe4000fffe0ff */
[----:B------:R-:W-:Y:S02]  /*22c0*/  UIADD3 UR14, UPT, UPT, UR14, 0x40, URZ ;  /* 0x000000400e0e7890 */ /* 0x000fe4000fffe0ff */
[----:B------:R-:W-:-:S04]  /*22d0*/  UISETP.NE.U32.AND UP0, UPT, UR9, 0x2, UPT ;  /* 0x000000020900788c */ /* 0x000fc8000bf05070 */
[----:B------:R-:W-:Y:S02]  /*22e0*/  USEL UR5, URZ, 0x1, UP0 ;  /* 0x00000001ff057887 */ /* 0x000fe40008000000 */
[----:B------:R-:W-:Y:S02]  /*22f0*/  USEL UR9, UR9, URZ, UP0 ;  /* 0x000000ff09097287 */ /* 0x000fe40008000000 */
[----:B--2---:R-:W-:Y:S02]  /*2300*/  UISETP.GE.AND UP0, UPT, UR14, UR29, UPT ;  /* 0x0000001d0e00728c */ /* 0x004fe4000bf06270 */
[----:B------:R-:W-:-:S07]  /*2310*/  ULOP3.LUT UR4, UR4, UR5, URZ, 0x3c, !UPT ;  /* 0x0000000504047292 */ /* 0x000fce000f8e3cff */
[----:B------:R-:W-:Y:S05]  /*2320*/  BRA.U !UP0, `(.L_x_62) ;  /* 0xfffffff908b47547 */ /* 0x000fea000b83ffff */
.L_x_55:
[----:B-----5:R-:W-:Y:S06]  /*2330*/  BAR.SYNC.DEFER_BLOCKING 0x0 ;  /* 0x0000000000007b1d */ /* 0x020fec0000010000 */
[----:B------:R-:W-:Y:S04]  /*2340*/  BSSY.RECONVERGENT B5, `(.L_x_63) ;  /* 0x0000004000057945 */ /* 0x000fe80003800200 */
[----:B------:R-:W-:Y:S05]  /*2350*/  @P3 BRA `(.L_x_64) ;  /* 0x0000000000083947 */ /* 0x000fea0003800000 */
[----:B------:R-:W2:Y:S02]  /*2360*/  SYNCS.CCTL.IV [UR8+0x18000] ;  /* 0x01800000ff0079b1 */ /* 0x000ea40008000008 */
[----:B--2---:R-:W2:Y:S02]  /*2370*/  SYNCS.CCTL.IV [UR8+0x18010] ;  /* 0x01801000ff0079b1 */ /* 0x004ea40008000008 */
.L_x_64:
[----:B------:R-:W-:Y:S05]  /*2380*/  BSYNC.RECONVERGENT B5 ;  /* 0x0000000000057941 */ /* 0x000fea0003800200 */
.L_x_63:
[----:B--2---:R-:W-:Y:S06]  /*2390*/  BAR.SYNC.DEFER_BLOCKING 0x0 ;  /* 0x0000000000007b1d */ /* 0x004fec0000010000 */
[----:B------:R-:W-:Y:S04]  /*23a0*/  BSSY.RECONVERGENT B5, `(.L_x_65) ;  /* 0x0000004000057945 */ /* 0x000fe80003800200 */
[----:B------:R-:W-:Y:S05]  /*23b0*/  @P3 BRA `(.L_x_66) ;  /* 0x0000000000083947 */ /* 0x000fea0003800000 */
[----:B------:R-:W2:Y:S02]  /*23c0*/  SYNCS.CCTL.IV [UR8+0x18008] ;  /* 0x01800800ff0079b1 */ /* 0x000ea40008000008 */
[----:B--2---:R-:W2:Y:S02]  /*23d0*/  SYNCS.CCTL.IV [UR8+0x18018] ;  /* 0x01801800ff0079b1 */ /* 0x004ea40008000008 */
.L_x_66:
[----:B------:R-:W-:Y:S05]  /*23e0*/  BSYNC.RECONVERGENT B5 ;  /* 0x0000000000057941 */ /* 0x000fea0003800200 */
.L_x_65:
[----:B------:R-:W-:Y:S01]  /*23f0*/  ULOP3.LUT UR22, UR22, 0x3, URZ, 0xc0, !UPT ;  /* 0x0000000316167892 */ /* 0x000fe2000f8ec0ff */
[C---:B------:R-:W-:Y:S01]  /*2400*/  IMAD.SHL.U32 R2, R0.reuse, 0x80, RZ ;  /* 0x0000008000027824 */ /* 0x040fe200078e00ff */
[----:B------:R-:W-:Y:S01]  /*2410*/  UMOV UR6, UR15 ;  /* 0x0000000f00067c82 */ /* 0x000fe20008000000 */
[----:B------:R-:W-:Y:S01]  /*2420*/  IMAD.SHL.U32 R3, R0, 0x10, RZ ;  /* 0x0000001000037824 */ /* 0x000fe200078e00ff */
[----:B------:R-:W-:Y:S02]  /*2430*/  ULEA UR4, UR22, UR23, 0x15 ;  /* 0x0000001716047291 */ /* 0x000fe4000f8ea8ff */
[----:B------:R-:W-:Y:S01]  /*2440*/  LOP3.LUT R0, R2, 0x3f80, RZ, 0xc0, !PT ;  /* 0x00003f8002007812 */ /* 0x000fe200078ec0ff */
[----:B------:R-:W-:Y:S01]  /*2450*/  ULEA UR5, UR22, UR19, 0x6 ;  /* 0x0000001316057291 */ /* 0x000fe2000f8e30ff */
[----:B------:R-:W-:Y:S02]  /*2460*/  ELECT P0, URZ, PT ;  /* 0x0000000000ff782f */ /* 0x000fe40003800000 */
[----:B------:R-:W-:-:S03]  /*2470*/  LOP3.LUT R0, R0, 0x70, R3, 0xf8, !PT ;  /* 0x0000007000007812 */ /* 0x000fc600078ef803 */
[----:B------:R-:W3:Y:S01]  /*2480*/  LDTM.x64 R96, tmem[UR4] ;  /* 0x00000004006079ee */ /* 0x000ee20008340000 */
[C---:B------:R-:W-:Y:S02]  /*2490*/  LOP3.LUT R2, R0.reuse, 0x10, RZ, 0x3c, !PT ;  /* 0x0000001000027812 */ /* 0x040fe400078e3cff */
[----:B------:R-:W-:Y:S02]  /*24a0*/  LOP3.LUT R3, R0, 0x20, RZ, 0x3c, !PT ;  /* 0x0000002000037812 */ /* 0x000fe400078e3cff */
[----:B---3--:R-:W-:Y:S02]  /*24b0*/  F2FP.F16.F32.PACK_AB R160, R97, R96 ;  /* 0x0000006061a0723e */ /* 0x008fe400000000ff */
[----:B------:R-:W-:Y:S02]  /*24c0*/  F2FP.F16.F32.PACK_AB R161, R99, R98 ;  /* 0x0000006263a1723e */ /* 0x000fe400000000ff */
[----:B------:R-:W-:Y:S02]  /*24d0*/  F2FP.F16.F32.PACK_AB R162, R101, R100 ;  /* 0x0000006465a2723e */ /* 0x000fe400000000ff */
[----:B------:R-:W-:-:S02]  /*24e0*/  F2FP.F16.F32.PACK_AB R163, R103, R102 ;  /* 0x0000006667a3723e */ /* 0x000fc400000000ff */
[----:B------:R-:W-:Y:S02]  /*24f0*/  F2FP.F16.F32.PACK_AB R164, R105, R104 ;  /* 0x0000006869a4723e */ /* 0x000fe400000000ff */
[----:B------:R-:W-:Y:S02]  /*2500*/  F2FP.F16.F32.PACK_AB R165, R107, R106 ;  /* 0x0000006a6ba5723e */ /* 0x000fe400000000ff */
[----:B------:R-:W-:Y:S02]  /*2510*/  F2FP.F16.F32.PACK_AB R166, R109, R108 ;  /* 0x0000006c6da6723e */ /* 0x000fe400000000ff */
[----:B------:R-:W-:Y:S02]  /*2520*/  F2FP.F16.F32.PACK_AB R167, R111, R110 ;  /* 0x0000006e6fa7723e */ /* 0x000fe400000000ff */
[----:B------:R-:W3:Y:S01]  /*2530*/  LDTM.x64 R48, tmem[UR4+0x40] ;  /* 0x00004004003079ee */ /* 0x000ee20008340000 */
[----:B------:R-:W-:Y:S02]  /*2540*/  F2FP.F16.F32.PACK_AB R112, R113, R112 ;  /* 0x000000707170723e */ /* 0x000fe400000000ff */
[----:B------:R-:W-:-:S02]  /*2550*/  F2FP.F16.F32.PACK_AB R120, R121, R120 ;  /* 0x000000787978723e */ /* 0x000fc400000000ff */
[----:B------:R-:W-:Y:S02]  /*2560*/  F2FP.F16.F32.PACK_AB R128, R129, R128 ;  /* 0x000000808180723e */ /* 0x000fe400000000ff */
[----:B------:R-:W-:Y:S02]  /*2570*/  F2FP.F16.F32.PACK_AB R113, R115, R114 ;  /* 0x000000727371723e */ /* 0x000fe400000000ff */
[----:B------:R-:W-:Y:S02]  /*2580*/  F2FP.F16.F32.PACK_AB R121, R123, R122 ;  /* 0x0000007a7b79723e */ /* 0x000fe400000000ff */
[----:B------:R-:W-:Y:S02]  /*2590*/  F2FP.F16.F32.PACK_AB R129, R131, R130 ;  /* 0x000000828381723e */ /* 0x000fe400000000ff */
[----:B------:R-:W-:Y:S02]  /*25a0*/  F2FP.F16.F32.PACK_AB R114, R117, R116 ;  /* 0x000000747572723e */ /* 0x000fe400000000ff */
[----:B------:R-:W-:-:S02]  /*25b0*/  F2FP.F16.F32.PACK_AB R115, R119, R118 ;  /* 0x000000767773723e */ /* 0x000fc400000000ff */
[----:B------:R-:W-:Y:S02]  /*25c0*/  F2FP.F16.F32.PACK_AB R122, R125, R124 ;  /* 0x0000007c7d7a723e */ /* 0x000fe400000000ff */
[----:B------:R-:W-:Y:S02]  /*25d0*/  F2FP.F16.F32.PACK_AB R123, R127, R126 ;  /* 0x0000007e7f7b723e */ /* 0x000fe400000000ff */
[----:B------:R-:W-:Y:S02]  /*25e0*/  F2FP.F16.F32.PACK_AB R130, R133, R132 ;  /* 0x000000848582723e */ /* 0x000fe400000000ff */
[----:B------:R-:W-:Y:S02]  /*25f0*/  F2FP.F16.F32.PACK_AB R136, R137, R136 ;  /* 0x000000888988723e */ /* 0x000fe400000000ff */
[----:B---3--:R-:W-:Y:S02]  /*2600*/  F2FP.F16.F32.PACK_AB R116, R49, R48 ;  /* 0x000000303174723e */ /* 0x008fe400000000ff */
        /* <DEDUP_REMOVED lines=9> */
[----:B----4-:R-:W3:Y:S01]  /*26a0*/  LDTM.x64 R4, tmem[UR4+0x80] ;  /* 0x00008004000479ee */ /* 0x010ee20008340000 */
        /* <DEDUP_REMOVED lines=63> */
[----:B------:R-:W-:Y:S01]  /*2aa0*/  NOP ;  /* 0x0000000000007918 */ /* 0x000fe20000000000 */
[----:B--2---:R-:W-:Y:S01]  /*2ab0*/  STS.128 [R0+UR8], R160 ;  /* 0x000000a000007988 */ /* 0x004fe20008000c08 */
[----:B------:R-:W-:Y:S01]  /*2ac0*/  F2FP.F16.F32.PACK_AB R152, R153, R152 ;  /* 0x000000989998723e */ /* 0x000fe200000000ff */
[----:B------:R-:W-:Y:S01]  /*2ad0*/  ULEA UR4, UR22, UR8, 0xe ;  /* 0x0000000816047291 */ /* 0x000fe2000f8e70ff */
[----:B------:R-:W-:Y:S01]  /*2ae0*/  F2FP.F16.F32.PACK_AB R153, R155, R154 ;  /* 0x0000009a9b99723e */ /* 0x000fe200000000ff */
[----:B------:R-:W-:Y:S01]  /*2af0*/  STS.128 [R0+UR8+0x4000], R116 ;  /* 0x0040007400007988 */ /* 0x000fe20008000c08 */
[----:B------:R-:W-:-:S02]  /*2b00*/  F2FP.F16.F32.PACK_AB R154, R157, R156 ;  /* 0x0000009c9d9a723e */ /* 0x000fc400000000ff */
[----:B------:R-:W-:Y:S01]  /*2b10*/  F2FP.F16.F32.PACK_AB R155, R159, R158 ;  /* 0x0000009e9f9b723e */ /* 0x000fe200000000ff */
[----:B------:R-:W-:Y:S01]  /*2b20*/  STS.128 [R0+UR8+0x8000], R68 ;  /* 0x0080004400007988 */ /* 0x000fe20008000c08 */
[----:B---3--:R-:W-:Y:S02]  /*2b30*/  F2FP.F16.F32.PACK_AB R4, R5, R4 ;  /* 0x000000040504723e */ /* 0x008fe400000000ff */
[----:B------:R-:W-:Y:S02]  /*2b40*/  F2FP.F16.F32.PACK_AB R5, R7, R6 ;  /* 0x000000060705723e */ /* 0x000fe400000000ff */
[----:B------:R-:W-:Y:S02]  /*2b50*/  F2FP.F16.F32.PACK_AB R12, R13, R12 ;  /* 0x0000000c0d0c723e */ /* 0x000fe400000000ff */
[----:B------:R-:W-:Y:S02]  /*2b60*/  F2FP.F16.F32.PACK_AB R6, R9, R8 ;  /* 0x000000080906723e */ /* 0x000fe400000000ff */
[----:B------:R-:W-:-:S02]  /*2b70*/  F2FP.F16.F32.PACK_AB R7, R11, R10 ;  /* 0x0000000a0b07723e */ /* 0x000fc400000000ff */
[----:B------:R-:W-:Y:S02]  /*2b80*/  F2FP.F16.F32.PACK_AB R13, R15, R14 ;  /* 0x0000000e0f0d723e */ /* 0x000fe400000000ff */
[----:B------:R-:W-:Y:S01]  /*2b90*/  F2FP.F16.F32.PACK_AB R20, R21, R20 ;  /* 0x000000141514723e */ /* 0x000fe200000000ff */
[----:B------:R2:W-:Y:S01]  /*2ba0*/  STS.128 [R0+UR8+0xc000], R4 ;  /* 0x00c0000400007988 */ /* 0x0005e20008000c08 */
[----:B------:R-:W-:Y:S02]  /*2bb0*/  F2FP.F16.F32.PACK_AB R14, R17, R16 ;  /* 0x00000010110e723e */ /* 0x000fe400000000ff */
[----:B------:R-:W-:Y:S01]  /*2bc0*/  F2FP.F16.F32.PACK_AB R15, R19, R18 ;  /* 0x00000012130f723e */ /* 0x000fe200000000ff */
[----:B------:R-:W-:Y:S01]  /*2bd0*/  STS.128 [R2+UR8], R164 ;  /* 0x000000a402007988 */ /* 0x000fe20008000c08 */
[----:B------:R-:W-:Y:S02]  /*2be0*/  F2FP.F16.F32.PACK_AB R21, R23, R22 ;  /* 0x000000161715723e */ /* 0x000fe400000000ff */
[----:B------:R-:W-:Y:S01]  /*2bf0*/  F2FP.F16.F32.PACK_AB R22, R25, R24 ;  /* 0x000000181916723e */ /* 0x000fe200000000ff */
[----:B------:R-:W-:Y:S01]  /*2c00*/  STS.128 [R2+UR8+0x4000], R124 ;  /* 0x0040007c02007988 */ /* 0x000fe20008000c08 */
[----:B------:R-:W-:-:S02]  /*2c10*/  F2FP.F16.F32.PACK_AB R23, R27, R26 ;  /* 0x0000001a1b17723e */ /* 0x000fc400000000ff */
[----:B------:R-:W-:Y:S01]  /*2c20*/  F2FP.F16.F32.PACK_AB R28, R29, R28 ;  /* 0x0000001c1d1c723e */ /* 0x000fe200000000ff */
[----:B------:R-:W-:Y:S01]  /*2c30*/  STS.128 [R2+UR8+0x8000], R76 ;  /* 0x0080004c02007988 */ /* 0x000fe20008000c08 */
[----:B------:R-:W-:Y:S02]  /*2c40*/  F2FP.F16.F32.PACK_AB R29, R31, R30 ;  /* 0x0000001e1f1d723e */ /* 0x000fe400000000ff */
[----:B------:R-:W-:Y:S01]  /*2c50*/  F2FP.F16.F32.PACK_AB R36, R37, R36 ;  /* 0x000000242524723e */ /* 0x000fe200000000ff */
[----:B------:R3:W-:Y:S01]  /*2c60*/  STS.128 [R2+UR8+0xc000], R12 ;  /* 0x00c0000c02007988 */ /* 0x0007e20008000c08 */
[----:B------:R-:W-:Y:S02]  /*2c70*/  F2FP.F16.F32.PACK_AB R30, R33, R32 ;  /* 0x00000020211e723e */ /* 0x000fe400000000ff */
[----:B------:R-:W-:Y:S01]  /*2c80*/  F2FP.F16.F32.PACK_AB R31, R35, R34 ;  /* 0x00000022231f723e */ /* 0x000fe200000000ff */
[----:B------:R-:W-:Y:S01]  /*2c90*/  STS.128 [R3+UR8], R112 ;  /* 0x0000007003007988 */ /* 0x000fe20008000c08 */
[----:B------:R-:W-:-:S02]  /*2ca0*/  F2FP.F16.F32.PACK_AB R37, R39, R38 ;  /* 0x000000262725723e */ /* 0x000fc400000000ff */
[----:B------:R-:W-:Y:S01]  /*2cb0*/  F2FP.F16.F32.PACK_AB R44, R45, R44 ;  /* 0x0000002c2d2c723e */ /* 0x000fe200000000ff */
[----:B------:R-:W-:Y:S01]  /*2cc0*/  STS.128 [R3+UR8+0x4000], R132 ;  /* 0x0040008403007988 */ /* 0x000fe20008000c08 */
[----:B------:R-:W-:Y:S02]  /*2cd0*/  LOP3.LUT R8, R0, 0x30, RZ, 0x3c, !PT ;  /* 0x0000003000087812 */ /* 0x000fe400078e3cff */
[----:B------:R-:W-:Y:S01]  /*2ce0*/  F2FP.F16.F32.PACK_AB R38, R41, R40 ;  /* 0x000000282926723e */ /* 0x000fe200000000ff */
[----:B------:R-:W-:Y:S01]  /*2cf0*/  STS.128 [R3+UR8+0x8000], R84 ;  /* 0x0080005403007988 */ /* 0x000fe20008000c08 */
[----:B------:R-:W-:Y:S02]  /*2d00*/  F2FP.F16.F32.PACK_AB R39, R43, R42 ;  /* 0x0000002a2b27723e */ /* 0x000fe400000000ff */
[----:B------:R-:W-:Y:S01]  /*2d10*/  F2FP.F16.F32.PACK_AB R45, R47, R46 ;  /* 0x0000002e2f2d723e */ /* 0x000fe200000000ff */
[----:B------:R4:W-:Y:S01]  /*2d20*/  STS.128 [R3+UR8+0xc000], R20 ;  /* 0x00c0001403007988 */ /* 0x0009e20008000c08 */
[----:B------:R-:W-:-:S02]  /*2d30*/  F2FP.F16.F32.PACK_AB R52, R53, R52 ;  /* 0x000000343534723e */ /* 0x000fc400000000ff */
[C---:B--2---:R-:W-:Y:S01]  /*2d40*/  LOP3.LUT R4, R0.reuse, 0x40, RZ, 0x3c, !PT ;  /* 0x0000004000047812 */ /* 0x044fe200078e3cff */
[----:B------:R2:W-:Y:S01]  /*2d50*/  STS.128 [R8+UR8], R120 ;  /* 0x0000007808007988 */ /* 0x0005e20008000c08 */
[----:B------:R-:W-:Y:S02]  /*2d60*/  F2FP.F16.F32.PACK_AB R46, R49, R48 ;  /* 0x00000030312e723e */ /* 0x000fe400000000ff */
[----:B------:R-:W-:Y:S01]  /*2d70*/  F2FP.F16.F32.PACK_AB R47, R51, R50 ;  /* 0x00000032332f723e */ /* 0x000fe200000000ff */
[----:B------:R2:W-:Y:S01]  /*2d80*/  STS.128 [R8+UR8+0x4000], R72 ;  /* 0x0040004808007988 */ /* 0x0005e20008000c08 */
[----:B------:R-:W-:Y:S02]  /*2d90*/  F2FP.F16.F32.PACK_AB R53, R55, R54 ;  /* 0x000000363735723e */ /* 0x000fe400000000ff */
[----:B------:R-:W-:Y:S01]  /*2da0*/  F2FP.F16.F32.PACK_AB R60, R61, R60 ;  /* 0x0000003c3d3c723e */ /* 0x000fe200000000ff */
[----:B------:R2:W-:Y:S01]  /*2db0*/  STS.128 [R8+UR8+0x8000], R92 ;  /* 0x0080005c08007988 */ /* 0x0005e20008000c08 */
[----:B---3--:R-:W-:-:S02]  /*2dc0*/  LOP3.LUT R2, R0, 0x50, RZ, 0x3c, !PT ;  /* 0x0000005000027812 */ /* 0x008fc400078e3cff */
[----:B------:R-:W-:Y:S01]  /*2dd0*/  F2FP.F16.F32.PACK_AB R54, R57, R56 ;  /* 0x000000383936723e */ /* 0x000fe200000000ff */
[----:B------:R2:W-:Y:S01]  /*2de0*/  STS.128 [R8+UR8+0xc000], R28 ;  /* 0x00c0001c08007988 */ /* 0x0005e20008000c08 */
[----:B------:R-:W-:Y:S02]  /*2df0*/  F2FP.F16.F32.PACK_AB R55, R59, R58 ;  /* 0x0000003a3b37723e */ /* 0x000fe400000000ff */
[----:B------:R-:W-:Y:S01]  /*2e00*/  F2FP.F16.F32.PACK_AB R61, R63, R62 ;  /* 0x0000003e3f3d723e */ /* 0x000fe200000000ff */
[----:B------:R2:W-:Y:S01]  /*2e10*/  STS.128 [R4+UR8], R128 ;  /* 0x0000008004007988 */ /* 0x0005e20008000c08 */
[----:B----4-:R-:W-:Y:S02]  /*2e20*/  LOP3.LUT R3, R0, 0x60, RZ, 0x3c, !PT ;  /* 0x0000006000037812 */ /* 0x010fe400078e3cff */
[----:B------:R-:W-:Y:S01]  /*2e30*/  F2FP.F16.F32.PACK_AB R62, R65, R64 ;  /* 0x00000040413e723e */ /* 0x000fe200000000ff */
[----:B------:R2:W-:Y:S01]  /*2e40*/  STS.128 [R4+UR8+0x4000], R80 ;  /* 0x0040005004007988 */ /* 0x0005e20008000c08 */
[----:B------:R-:W-:-:S02]  /*2e50*/  F2FP.F16.F32.PACK_AB R63, R67, R66 ;  /* 0x00000042433f723e */ /* 0x000fc400000000ff */
[----:B------:R-:W-:Y:S01]  /*2e60*/  LOP3.LUT R0, R0, 0x70, RZ, 0x3c, !PT ;  /* 0x0000007000007812 */ /* 0x000fe200078e3cff */
[----:B------:R2:W-:Y:S04]  /*2e70*/  STS.128 [R4+UR8+0x8000], R100 ;  /* 0x0080006404007988 */ /* 0x0005e80008000c08 */
[----:B------:R2:W-:Y:S04]  /*2e80*/  STS.128 [R4+UR8+0xc000], R36 ;  /* 0x00c0002404007988 */ /* 0x0005e80008000c08 */
[----:B------:R2:W-:Y:S04]  /*2e90*/  STS.128 [R2+UR8], R136 ;  /* 0x0000008802007988 */ /* 0x0005e80008000c08 */
[----:B------:R2:W-:Y:S04]  /*2ea0*/  STS.128 [R2+UR8+0x4000], R88 ;  /* 0x0040005802007988 */ /* 0x0005e80008000c08 */
        /* <DEDUP_REMOVED lines=9> */
[----:B------:R2:W-:Y:S01]  /*2f40*/  STS.128 [R0+UR8+0xc000], R60 ;  /* 0x00c0003c00007988 */ /* 0x0005e20008000c08 */
[----:B------:R3:W-:Y:S06]  /*2f50*/  MEMBAR.ALL.CTA ;  /* 0x0000000000007992 */ /* 0x0007ec0000008000 */
[----:B---3--:R-:W3:Y:S02]  /*2f60*/  FENCE.VIEW.ASYNC.S ;  /* 0x00000000000073c6 */ /* 0x008ee40000000000 */
[----:B---3--:R-:W-:Y:S06]  /*2f70*/  BAR.SYNC.DEFER_BLOCKING 0x0 ;  /* 0x0000000000007b1d */ /* 0x008fec0000010000 */
[----:B------:R2:W-:Y:S01]  /*2f80*/  UTMASTG.2D [UR4], [UR20] ;  /* 0x00000004140073b5 */ /* 0x0005e20008008000 */
[----:B------:R0:W-:Y:S01]  /*2f90*/  UTMACMDFLUSH ;  /* 0x00000000000079b7 */ /* 0x0001e20000000000 */
[----:B------:R-:W-:-:S04]  /*2fa0*/  DEPBAR.LE SB0, 0x0 ;  /* 0x000080000000791a */ /* 0x000fc80000000000 */
[----:B------:R-:W-:Y:S08]  /*2fb0*/  BAR.SYNC.DEFER_BLOCKING 0x0 ;  /* 0x0000000000007b1d */ /* 0x000ff00000010000 */
[----:B------:R-:W-:Y:S06]  /*2fc0*/  BAR.SYNC.DEFER_BLOCKING 0x0 ;  /* 0x0000000000007b1d */ /* 0x000fec0000010000 */
[----:B--2---:R-:W-:Y:S05]  /*2fd0*/  @P2 BRA `(.L_x_67) ;  /* 0x0000000000a02947 */ /* 0x004fea0003800000 */
[----:B------:R-:W2:Y:S01]  /*2fe0*/  S2UR UR5, SR_CgaCtaId ;  /* 0x00000000000579c3 */ /* 0x000ea20000008800 */
[----:B------:R-:W-:Y:S01]  /*2ff0*/  NOP ;  /* 0x0000000000007918 */ /* 0x000fe20000000000 */
[----:B------:R-:W-:Y:S01]  /*3000*/  UMOV UR4, 0x50 ;  /* 0x0000005000047882 */ /* 0x000fe20000000000 */
[----:B------:R-:W-:Y:S02]  /*3010*/  IMAD.U32 R0, RZ, RZ, UR23 ;  /* 0x00000017ff007e24 */ /* 0x000fe4000f8e00ff */
[----:B------:R-:W-:Y:S02]  /*3020*/  IMAD.MOV.U32 R3, RZ, RZ, 0xff ;  /* 0x000000ffff037424 */ /* 0x000fe400078e00ff */
[----:B------:R-:W-:Y:S01]  /*3030*/  IMAD.MOV.U32 R7, RZ, RZ, 0x1 ;  /* 0x00000001ff077424 */ /* 0x000fe200078e00ff */
[----:B------:R-:W-:-:S04]  /*3040*/  LOP3.LUT R0, R0, 0xffff, RZ, 0xc0, !PT ;  /* 0x0000ffff00007812 */ /* 0x000fc800078ec0ff */
[----:B------:R-:W-:-:S05]  /*3050*/  SHF.R.U32.HI R0, RZ, 0x5, R0 ;  /* 0x00000005ff007819 */ /* 0x000fca0000011600 */
[----:B------:R-:W-:Y:S01]  /*3060*/  VIADD R2, R0, 0x10 ;  /* 0x0000001000027836 */ /* 0x000fe20000000000 */
[----:B------:R-:W-:Y:S01]  /*3070*/  SHF.L.U32 R0, R3, R0, RZ ;  /* 0x0000000003007219 */ /* 0x000fe200000006ff */
[----:B--2---:R-:W-:-:S03]  /*3080*/  ULEA UR6, UR5, UR4, 0x18 ;  /* 0x0000000405067291 */ /* 0x004fc6000f8ec0ff */
[----:B------:R-:W-:-:S04]  /*3090*/  SHF.L.U32 R3, R7, R2, RZ ;  /* 0x0000000207037219 */ /* 0x000fc800000006ff */
[----:B------:R-:W-:Y:S02]  /*30a0*/  LOP3.LUT R0, R3, R0, RZ, 0xfc, !PT ;  /* 0x0000000003007212 */ /* 0x000fe400078efcff */
[----:B------:R-:W2:Y:S02]  /*30b0*/  LDS R5, [UR6] ;  /* 0x00000006ff057984 */ /* 0x000ea40008000800 */
[C---:B------:R-:W-:Y:S02]  /*30c0*/  LOP3.LUT R2, R0.reuse, 0xffff, RZ, 0xc0, !PT ;  /* 0x0000ffff00027812 */ /* 0x040fe400078ec0ff */
[----:B--2---:R-:W-:-:S04]  /*30d0*/  LOP3.LUT R3, R0, 0xffff, R5, 0x80, !PT ;  /* 0x0000ffff00037812 */ /* 0x004fc800078e8005 */
[----:B------:R-:W-:-:S13]  /*30e0*/  ISETP.NE.AND P0, PT, R3, R2, PT ;  /* 0x000000020300720c */ /* 0x000fda0003f05270 */
[----:B------:R-:W-:Y:S05]  /*30f0*/  @P0 BRA `(.L_x_68) ;  /* 0x0000000000500947 */ /* 0x000fea0003800000 */
[----:B------:R-:W-:Y:S02]  /*3100*/  SHF.R.U32.HI R5, RZ, 0x10, R5 ;  /* 0x00000010ff057819 */ /* 0x000fe40000011605 */
[----:B------:R-:W-:-:S04]  /*3110*/  SHF.R.U32.HI R2, RZ, 0x10, R0 ;  /* 0x00000010ff027819 */ /* 0x000fc80000011600 */
[----:B------:R-:W-:-:S04]  /*3120*/  LOP3.LUT R5, R5, R2, RZ, 0xc0, !PT ;  /* 0x0000000205057212 */ /* 0x000fc800078ec0ff */
[----:B------:R-:W-:-:S13]  /*3130*/  ISETP.NE.AND P0, PT, R5, R2, PT ;  /* 0x000000020500720c */ /* 0x000fda0003f05270 */
[----:B------:R-:W-:Y:S05]  /*3140*/  @P0 BRA `(.L_x_69) ;  /* 0x0000000000300947 */ /* 0x000fea0003800000 */
[----:B------:R-:W-:Y:S01]  /*3150*/  R2UR UR4, R0 ;  /* 0x00000000000472ca */ /* 0x000fe200000e0000 */
[----:B------:R-:W-:Y:S01]  /*3160*/  VOTEU.ANY UR5, UPT, PT ;  /* 0x0000000000057886 */ /* 0x000fe200038e0100 */
[----:B------:R-:W2:Y:S01]  /*3170*/  S2R R0, SR_LANEID ;  /* 0x0000000000007919 */ /* 0x000ea20000000000 */
[----:B------:R-:W-:-:S10]  /*3180*/  UFLO.U32 UR5, UR5 ;  /* 0x00000005000572bd */ /* 0x000fd400080e0000 */
[----:B------:R-:W-:-:S06]  /*3190*/  ULOP3.LUT UR4, URZ, UR4, URZ, 0x33, !UPT ;  /* 0x00000004ff047292 */ /* 0x000fcc000f8e33ff */
[----:B------:R-:W-:-:S04]  /*31a0*/  IMAD.U32 R2, RZ, RZ, UR4 ;  /* 0x00000004ff027e24 */ /* 0x000fc8000f8e00ff */
[----:B------:R-:W3:Y:S02]  /*31b0*/  REDUX UR7, R2 ;  /* 0x00000000020773c4 */ /* 0x000ee40000000000 */
[----:B------:R4:W-:Y:S01]  /*31c0*/  UTCATOMSWS.AND URZ, UR4 ;  /* 0x0000000400ff79e3 */ /* 0x0009e20008000000 */
[----:B--2---:R-:W-:Y:S01]  /*31d0*/  ISETP.EQ.U32.AND P0, PT, R0, UR5, PT ;  /* 0x0000000500007c0c */ /* 0x004fe2000bf02070 */
[----:B---3--:R-:W-:-:S12]  /*31e0*/  IMAD.U32 R0, RZ, RZ, UR7 ;  /* 0x00000007ff007e24 */ /* 0x008fd8000f8e00ff */
[----:B------:R4:W-:Y:S01]  /*31f0*/  @P0 ATOMS.AND RZ, [UR6], R0 ;  /* 0x00000000ffff098c */ /* 0x0009e2000a800006 */
[----:B------:R-:W-:Y:S05]  /*3200*/  BRA `(.L_x_67) ;  /* 0x0000000000147947 */ /* 0x000fea0003800000 */
.L_x_69:
[----:B------:R-:W-:-:S07]  /*3210*/  MOV R2, 0x3230 ;  /* 0x0000323000027802 */ /* 0x000fce0000000f00 */
[----:B-1----:R-:W-:Y:S05]  /*3220*/  CALL.REL.NOINC `($__internal_0_$__cuda_sm10x_tcgen05_guardrail_trap_col_being_dealloced_not_returned_by_alloc) ;  /* 0x0000000000447944 */ /* 0x002fea0003c00000 */
[----:B------:R-:W-:Y:S05]  /*3230*/  BRA `(.L_x_67) ;  /* 0x0000000000087947 */ /* 0x000fea0003800000 */
.L_x_68:
[----:B------:R-:W-:-:S07]  /*3240*/  MOV R2, 0x3260 ;  /* 0x0000326000027802 */ /* 0x000fce0000000f00 */
[----:B-1----:R-:W-:Y:S05]  /*3250*/  CALL.REL.NOINC `($__internal_2_$__cuda_sm10x_tcgen05_guardrail_trap_unallocated_columns_being_dealloced) ;  /* 0x0000000000507944 */ /* 0x002fea0003c00000 */
.L_x_67:
[----:B------:R-:W-:Y:S01]  /*3260*/  NOP ;  /* 0x0000000000007918 */ /* 0x000fe20000000000 */
[----:B----4-:R-:W-:Y:S05]  /*3270*/  EXIT ;  /* 0x000000000000794d */ /* 0x010fea0003800000 */
.L_x_56:
[----:B------:R-:W2:Y:S02]  /*3280*/  SYNCS.PHASECHK.TRANS64.TRYWAIT P0, [UR8+0x18000], RZ ;  /* 0x018000ffff0075a7 */ /* 0x000ea40008001108 */
[----:B--2---:R-:W-:Y:S05]  /*3290*/  @!P0 BRA `(.L_x_56) ;  /* 0xfffffffc00f88947 */ /* 0x004fea000383ffff */
[----:B------:R-:W-:Y:S05]  /*32a0*/  BRA `(.L_x_70) ;  /* 0xffffffe800187947 */ /* 0x000fea000383ffff */
.L_x_58:
[----:B------:R-:W2:Y:S02]  /*32b0*/  SYNCS.PHASECHK.TRANS64.TRYWAIT P1, [UR8+0x18010], RZ ;  /* 0x018010ffff0075a7 */ /* 0x000ea40008021108 */
[----:B--2---:R-:W-:Y:S05]  /*32c0*/  @!P1 BRA `(.L_x_58) ;  /* 0xfffffffc00f89947 */ /* 0x004fea000383ffff */
[----:B------:R-:W-:Y:S05]  /*32d0*/  BRA `(.L_x_71) ;  /* 0xffffffe800b47947 */ /* 0x000fea000383ffff */
.L_x_59:
[----:B------:R-:W3:Y:S02]  /*32e0*/  SYNCS.PHASECHK.TRANS64.TRYWAIT P0, [UR28+0x18000], R2 ;  /* 0x01800002ff0075a7 */ /* 0x000ee4000800111c */
[----:B---3--:R-:W-:Y:S05]  /*32f0*/  @!P0 BRA `(.L_x_59) ;  /* 0xfffffffc00f88947 */ /* 0x008fea000383ffff */
[----:B------:R-:W-:Y:S05]  /*3300*/  BRA `(.L_x_72) ;  /* 0xffffffec00347947 */ /* 0x000fea000383ffff */
.L_x_61:
[----:B------:R-:W3:Y:S02]  /*3310*/  SYNCS.PHASECHK.TRANS64.TRYWAIT P0, [UR28+0x18010], R2 ;  /* 0x01801002ff0075a7 */ /* 0x000ee4000800111c */
[----:B---3--:R-:W-:Y:S05]  /*3320*/  @!P0 BRA `(.L_x_61) ;  /* 0xfffffffc00f88947 */ /* 0x008fea000383ffff */
[----:B------:R-:W-:Y:S05]  /*3330*/  BRA `(.L_x_73) ;  /* 0xffffffec00dc7947 */ /* 0x000fea000383ffff */
        .weak           $__internal_0_$__cuda_sm10x_tcgen05_guardrail_trap_col_being_dealloced_not_returned_by_alloc
        .type           $__internal_0_$__cuda_sm10x_tcgen05_guardrail_trap_col_being_dealloced_not_returned_by_alloc,@function
        .size           $__internal_0_$__cuda_sm10x_tcgen05_guardrail_trap_col_being_dealloced_not_returned_by_alloc,($__internal_1_$__cuda_sm10x_tcgen05_guardrail_trap_phase_invalid_during_alloc - $__internal_0_$__cuda_sm10x_tcgen05_guardrail_trap_col_being_dealloced_not_returned_by_alloc)
$__internal_0_$__cuda_sm10x_tcgen05_guardrail_trap_col_being_dealloced_not_returned_by_alloc:
[----:B------:R-:W-:Y:S05]  /*3340*/  BPT.TRAP 0x1 ;  /* 0x000000040000795c */ /* 0x000fea0000300000 */
[----:B------:R-:W-:-:S04]  /*3350*/  IMAD.MOV.U32 R3, RZ, RZ, 0x0 ;  /* 0x00000000ff037424 */ /* 0x000fc800078e00ff */
[----:B------:R-:W-:Y:S05]  /*3360*/  RET.REL.NODEC R2 `(gluon_tcgen05) ;  /* 0xffffffcc02247950 */ /* 0x000fea0003c3ffff */
        .weak           $__internal_1_$__cuda_sm10x_tcgen05_guardrail_trap_phase_invalid_during_alloc
        .type           $__internal_1_$__cuda_sm10x_tcgen05_guardrail_trap_phase_invalid_during_alloc,@function
        .size           $__internal_1_$__cuda_sm10x_tcgen05_guardrail_trap_phase_invalid_during_alloc,($__internal_2_$__cuda_sm10x_tcgen05_guardrail_trap_unallocated_columns_being_dealloced - $__internal_1_$__cuda_sm10x_tcgen05_guardrail_trap_phase_invalid_during_alloc)
$__internal_1_$__cuda_sm10x_tcgen05_guardrail_trap_phase_invalid_during_alloc:
[----:B------:R-:W-:Y:S05]  /*3370*/  BPT.TRAP 0x1 ;  /* 0x000000040000795c */ /* 0x000fea0000300000 */
[----:B------:R-:W-:-:S04]  /*3380*/  IMAD.MOV.U32 R3, RZ, RZ, 0x0 ;  /* 0x00000000ff037424 */ /* 0x000fc800078e00ff */
[----:B------:R-:W-:Y:S05]  /*3390*/  RET.REL.NODEC R2 `(gluon_tcgen05) ;  /* 0xffffffcc02187950 */ /* 0x000fea0003c3ffff */
        .weak           $__internal_2_$__cuda_sm10x_tcgen05_guardrail_trap_unallocated_columns_being_dealloced
        .type           $__internal_2_$__cuda_sm10x_tcgen05_guardrail_trap_unallocated_columns_being_dealloced,@function
        .size           $__internal_2_$__cuda_sm10x_tcgen05_guardrail_trap_unallocated_columns_being_dealloced,(.L_x_77 - $__internal_2_$__cuda_sm10x_tcgen05_guardrail_trap_unallocated_columns_being_dealloced)
$__internal_2_$__cuda_sm10x_tcgen05_guardrail_trap_unallocated_columns_being_dealloced:
[----:B------:R-:W-:Y:S05]  /*33a0*/  BPT.TRAP 0x1 ;  /* 0x000000040000795c */ /* 0x000fea0000300000 */
[----:B------:R-:W-:-:S04]  /*33b0*/  IMAD.MOV.U32 R3, RZ, RZ, 0x0 ;  /* 0x00000000ff037424 */ /* 0x000fc800078e00ff */
[----:B------:R-:W-:Y:S05]  /*33c0*/  RET.REL.NODEC R2 `(gluon_tcgen05) ;  /* 0xffffffcc020c7950 */ /* 0x000fea0003c3ffff */
.L_x_74:
[----:B------:R-:W-:-:S00]  /*33d0*/  BRA `(.L_x_74) ;  /* 0xfffffffc00fc7947 */ /* 0x000fc0000383ffff */
[----:B------:R-:W-:-:S00]  /*33e0*/  NOP ;  /* 0x0000000000007918 */ /* 0x000fc00000000000 */
        /* <DEDUP_REMOVED lines=9> */
.L_x_77:


//--------------------- .nv.shared.gluon_tcgen05  --------------------------
	.section	.nv.shared.gluon_tcgen05,"aw",@nobits
	.sectionflags	@""
	.align	16
	.zero		1024


//--------------------- .nv.shared.reserved.0     --------------------------
	.section	.nv.shared.reserved.0,"aw",@nobits
	.align	8
	.weak		__nv_reservedSMEM_offset_0_alias
	.size		__nv_reservedSMEM_offset_0_alias, 0, 64
	.other		__nv_reservedSMEM_offset_0_alias,@"STO_CUDA_RESERVED_SHARED STV_DEFAULT"
__nv_reservedSMEM_offset_0_alias:
	.zero		0
.nv.shared.reserved.0:
	.zero		64
	.weak		__nv_reservedSMEM_allocation_phase
	.type		__nv_reservedSMEM_allocation_phase,@object
	.size		__nv_reservedSMEM_allocation_phase,(.L_0 - __nv_reservedSMEM_allocation_phase)
__nv_reservedSMEM_allocation_phase:
	.zero		1
.L_0:
	.zero		7
	.weak		__nv_reservedSMEM_devtool_atexit_pc
	.type		__nv_reservedSMEM_devtool_atexit_pc,@object
	.size		__nv_reservedSMEM_devtool_atexit_pc,(__nv_reservedSMEM_allocation_mask - __nv_reservedSMEM_devtool_atexit_pc)
__nv_reservedSMEM_devtool_atexit_pc:
	.zero		8
	.weak		__nv_reservedSMEM_allocation_mask
	.type		__nv_reservedSMEM_allocation_mask,@object
	.size		__nv_reservedSMEM_allocation_mask,(.L_2 - __nv_reservedSMEM_allocation_mask)
__nv_reservedSMEM_allocation_mask:
	.zero		4
.L_2:


//--------------------- .nv.constant0.gluon_tcgen05 --------------------------
	.section	.nv.constant0.gluon_tcgen05,"a",@progbits
	.sectionflags	@""
	.align	4
.nv.constant0.gluon_tcgen05:
	.zero		976


//--------------------- SYMBOLS --------------------------

	.type		.nv.reservedSmem.offset0,@object
	.size		.nv.reservedSmem.offset0,0x4
	.type		.nv.reservedSmem.cap,@object
	.size		.nv.reservedSmem.cap,0x4
